//
// Generated by NVIDIA NVVM Compiler
//
// Compiler Build ID: CL-36424714
// Cuda compilation tools, release 13.0, V13.0.88
// Based on NVVM 20.0.0
//

.version 9.0
.target sm_100
.address_size 64

	// .globl	_Z18naive_xgemm_kernelPfS_S_iii
// _ZZ18tiled_xgemm_kernelPfS_S_iiiE6a_smem has been demoted
// _ZZ18tiled_xgemm_kernelPfS_S_iiiE6b_smem has been demoted
// _ZZ28tiled_xgemm_1d_coarse_kernelPfS_S_iiiE6a_smem has been demoted
// _ZZ28tiled_xgemm_1d_coarse_kernelPfS_S_iiiE6b_smem has been demoted

.visible .entry _Z18naive_xgemm_kernelPfS_S_iii(
	.param .u64 .ptr .align 1 _Z18naive_xgemm_kernelPfS_S_iii_param_0,
	.param .u64 .ptr .align 1 _Z18naive_xgemm_kernelPfS_S_iii_param_1,
	.param .u64 .ptr .align 1 _Z18naive_xgemm_kernelPfS_S_iii_param_2,
	.param .u32 _Z18naive_xgemm_kernelPfS_S_iii_param_3,
	.param .u32 _Z18naive_xgemm_kernelPfS_S_iii_param_4,
	.param .u32 _Z18naive_xgemm_kernelPfS_S_iii_param_5
)
{
	.reg .pred 	%p<11>;
	.reg .b32 	%r<100>;
	.reg .b32 	%f<112>;
	.reg .b64 	%rd<87>;

	ld.param.u64 	%rd16, [_Z18naive_xgemm_kernelPfS_S_iii_param_0];
	ld.param.u64 	%rd18, [_Z18naive_xgemm_kernelPfS_S_iii_param_1];
	ld.param.u32 	%r63, [_Z18naive_xgemm_kernelPfS_S_iii_param_3];
	ld.param.u32 	%r61, [_Z18naive_xgemm_kernelPfS_S_iii_param_4];
	ld.param.u32 	%r62, [_Z18naive_xgemm_kernelPfS_S_iii_param_5];
	cvta.to.global.u64 	%rd1, %rd18;
	cvta.to.global.u64 	%rd2, %rd16;
	min.s32 	%r64, %r63, %r61;
	setp.lt.s32 	%p1, %r64, 1;
	@%p1 bra 	$L__BB0_15;
	setp.lt.s32 	%p2, %r62, 1;
	mov.f32 	%f111, 0f00000000;
	@%p2 bra 	$L__BB0_14;
	setp.lt.u32 	%p3, %r62, 16;
	mov.f32 	%f111, 0f00000000;
	mov.b32 	%r97, 0;
	@%p3 bra 	$L__BB0_5;
	and.b32  	%r66, %r62, 2147483632;
	neg.s32 	%r95, %r66;
	shl.b32 	%r2, %r61, 4;
	shl.b32 	%r93, %r61, 1;
	mul.lo.s32 	%r92, %r61, 3;
	shl.b32 	%r91, %r61, 2;
	mul.lo.s32 	%r90, %r61, 5;
	mul.lo.s32 	%r89, %r61, 6;
	mul.lo.s32 	%r88, %r61, 7;
	shl.b32 	%r87, %r61, 3;
	mul.lo.s32 	%r86, %r61, 9;
	mul.lo.s32 	%r85, %r61, 10;
	mul.lo.s32 	%r84, %r61, 11;
	mul.lo.s32 	%r83, %r61, 12;
	mul.lo.s32 	%r82, %r61, 13;
	mul.lo.s32 	%r81, %r61, 14;
	mul.lo.s32 	%r80, %r61, 15;
	add.s64 	%rd83, %rd2, 32;
	mov.f32 	%f111, 0f00000000;
	mul.wide.u32 	%rd49, %r2, 4;
	mov.u64 	%rd84, %rd1;
	mov.u32 	%r94, %r61;
$L__BB0_4:
	.pragma "nounroll";
	and.b32  	%r97, %r62, 2147483632;
	ld.global.nc.f32 	%f18, [%rd83+-32];
	ld.global.nc.f32 	%f19, [%rd84];
	fma.rn.f32 	%f20, %f18, %f19, %f111;
	ld.global.nc.f32 	%f21, [%rd83+-28];
	mul.wide.u32 	%rd19, %r94, 4;
	add.s64 	%rd20, %rd1, %rd19;
	ld.global.nc.f32 	%f22, [%rd20];
	fma.rn.f32 	%f23, %f21, %f22, %f20;
	ld.global.nc.f32 	%f24, [%rd83+-24];
	mul.wide.u32 	%rd21, %r93, 4;
	add.s64 	%rd22, %rd1, %rd21;
	ld.global.nc.f32 	%f25, [%rd22];
	fma.rn.f32 	%f26, %f24, %f25, %f23;
	ld.global.nc.f32 	%f27, [%rd83+-20];
	mul.wide.u32 	%rd23, %r92, 4;
	add.s64 	%rd24, %rd1, %rd23;
	ld.global.nc.f32 	%f28, [%rd24];
	fma.rn.f32 	%f29, %f27, %f28, %f26;
	ld.global.nc.f32 	%f30, [%rd83+-16];
	mul.wide.u32 	%rd25, %r91, 4;
	add.s64 	%rd26, %rd1, %rd25;
	ld.global.nc.f32 	%f31, [%rd26];
	fma.rn.f32 	%f32, %f30, %f31, %f29;
	ld.global.nc.f32 	%f33, [%rd83+-12];
	mul.wide.u32 	%rd27, %r90, 4;
	add.s64 	%rd28, %rd1, %rd27;
	ld.global.nc.f32 	%f34, [%rd28];
	fma.rn.f32 	%f35, %f33, %f34, %f32;
	ld.global.nc.f32 	%f36, [%rd83+-8];
	mul.wide.u32 	%rd29, %r89, 4;
	add.s64 	%rd30, %rd1, %rd29;
	ld.global.nc.f32 	%f37, [%rd30];
	fma.rn.f32 	%f38, %f36, %f37, %f35;
	ld.global.nc.f32 	%f39, [%rd83+-4];
	mul.wide.u32 	%rd31, %r88, 4;
	add.s64 	%rd32, %rd1, %rd31;
	ld.global.nc.f32 	%f40, [%rd32];
	fma.rn.f32 	%f41, %f39, %f40, %f38;
	ld.global.nc.f32 	%f42, [%rd83];
	mul.wide.u32 	%rd33, %r87, 4;
	add.s64 	%rd34, %rd1, %rd33;
	ld.global.nc.f32 	%f43, [%rd34];
	fma.rn.f32 	%f44, %f42, %f43, %f41;
	ld.global.nc.f32 	%f45, [%rd83+4];
	mul.wide.u32 	%rd35, %r86, 4;
	add.s64 	%rd36, %rd1, %rd35;
	ld.global.nc.f32 	%f46, [%rd36];
	fma.rn.f32 	%f47, %f45, %f46, %f44;
	ld.global.nc.f32 	%f48, [%rd83+8];
	mul.wide.u32 	%rd37, %r85, 4;
	add.s64 	%rd38, %rd1, %rd37;
	ld.global.nc.f32 	%f49, [%rd38];
	fma.rn.f32 	%f50, %f48, %f49, %f47;
	ld.global.nc.f32 	%f51, [%rd83+12];
	mul.wide.u32 	%rd39, %r84, 4;
	add.s64 	%rd40, %rd1, %rd39;
	ld.global.nc.f32 	%f52, [%rd40];
	fma.rn.f32 	%f53, %f51, %f52, %f50;
	ld.global.nc.f32 	%f54, [%rd83+16];
	mul.wide.u32 	%rd41, %r83, 4;
	add.s64 	%rd42, %rd1, %rd41;
	ld.global.nc.f32 	%f55, [%rd42];
	fma.rn.f32 	%f56, %f54, %f55, %f53;
	ld.global.nc.f32 	%f57, [%rd83+20];
	mul.wide.u32 	%rd43, %r82, 4;
	add.s64 	%rd44, %rd1, %rd43;
	ld.global.nc.f32 	%f58, [%rd44];
	fma.rn.f32 	%f59, %f57, %f58, %f56;
	ld.global.nc.f32 	%f60, [%rd83+24];
	mul.wide.u32 	%rd45, %r81, 4;
	add.s64 	%rd46, %rd1, %rd45;
	ld.global.nc.f32 	%f61, [%rd46];
	fma.rn.f32 	%f62, %f60, %f61, %f59;
	ld.global.nc.f32 	%f63, [%rd83+28];
	mul.wide.u32 	%rd47, %r80, 4;
	add.s64 	%rd48, %rd1, %rd47;
	ld.global.nc.f32 	%f64, [%rd48];
	fma.rn.f32 	%f111, %f63, %f64, %f62;
	add.s32 	%r95, %r95, 16;
	add.s32 	%r94, %r94, %r2;
	add.s32 	%r93, %r93, %r2;
	add.s32 	%r92, %r92, %r2;
	add.s32 	%r91, %r91, %r2;
	add.s32 	%r90, %r90, %r2;
	add.s32 	%r89, %r89, %r2;
	add.s32 	%r88, %r88, %r2;
	add.s32 	%r87, %r87, %r2;
	add.s32 	%r86, %r86, %r2;
	add.s32 	%r85, %r85, %r2;
	add.s32 	%r84, %r84, %r2;
	add.s32 	%r83, %r83, %r2;
	add.s32 	%r82, %r82, %r2;
	add.s32 	%r81, %r81, %r2;
	add.s32 	%r80, %r80, %r2;
	add.s64 	%rd84, %rd84, %rd49;
	add.s64 	%rd83, %rd83, 64;
	setp.ne.s32 	%p4, %r95, 0;
	@%p4 bra 	$L__BB0_4;
$L__BB0_5:
	and.b32  	%r51, %r62, 15;
	setp.eq.s32 	%p5, %r51, 0;
	@%p5 bra 	$L__BB0_14;
	ld.param.u64 	%rd81, [_Z18naive_xgemm_kernelPfS_S_iii_param_0];
	cvta.to.global.u64 	%rd8, %rd81;
	and.b32  	%r52, %r62, 7;
	setp.lt.u32 	%p6, %r51, 8;
	@%p6 bra 	$L__BB0_8;
	mul.wide.u32 	%rd50, %r97, 4;
	add.s64 	%rd51, %rd8, %rd50;
	ld.global.nc.f32 	%f66, [%rd51];
	mul.lo.s32 	%r67, %r97, %r61;
	mul.wide.u32 	%rd52, %r67, 4;
	add.s64 	%rd53, %rd1, %rd52;
	ld.global.nc.f32 	%f67, [%rd53];
	fma.rn.f32 	%f68, %f66, %f67, %f111;
	ld.global.nc.f32 	%f69, [%rd51+4];
	add.s32 	%r68, %r67, %r61;
	mul.wide.u32 	%rd54, %r68, 4;
	add.s64 	%rd55, %rd1, %rd54;
	ld.global.nc.f32 	%f70, [%rd55];
	fma.rn.f32 	%f71, %f69, %f70, %f68;
	ld.global.nc.f32 	%f72, [%rd51+8];
	add.s32 	%r69, %r68, %r61;
	mul.wide.u32 	%rd56, %r69, 4;
	add.s64 	%rd57, %rd1, %rd56;
	ld.global.nc.f32 	%f73, [%rd57];
	fma.rn.f32 	%f74, %f72, %f73, %f71;
	ld.global.nc.f32 	%f75, [%rd51+12];
	add.s32 	%r70, %r69, %r61;
	mul.wide.u32 	%rd58, %r70, 4;
	add.s64 	%rd59, %rd1, %rd58;
	ld.global.nc.f32 	%f76, [%rd59];
	fma.rn.f32 	%f77, %f75, %f76, %f74;
	ld.global.nc.f32 	%f78, [%rd51+16];
	add.s32 	%r71, %r70, %r61;
	mul.wide.u32 	%rd60, %r71, 4;
	add.s64 	%rd61, %rd1, %rd60;
	ld.global.nc.f32 	%f79, [%rd61];
	fma.rn.f32 	%f80, %f78, %f79, %f77;
	ld.global.nc.f32 	%f81, [%rd51+20];
	add.s32 	%r72, %r71, %r61;
	mul.wide.u32 	%rd62, %r72, 4;
	add.s64 	%rd63, %rd1, %rd62;
	ld.global.nc.f32 	%f82, [%rd63];
	fma.rn.f32 	%f83, %f81, %f82, %f80;
	ld.global.nc.f32 	%f84, [%rd51+24];
	add.s32 	%r73, %r72, %r61;
	mul.wide.u32 	%rd64, %r73, 4;
	add.s64 	%rd65, %rd1, %rd64;
	ld.global.nc.f32 	%f85, [%rd65];
	fma.rn.f32 	%f86, %f84, %f85, %f83;
	ld.global.nc.f32 	%f87, [%rd51+28];
	add.s32 	%r74, %r73, %r61;
	mul.wide.u32 	%rd66, %r74, 4;
	add.s64 	%rd67, %rd1, %rd66;
	ld.global.nc.f32 	%f88, [%rd67];
	fma.rn.f32 	%f111, %f87, %f88, %f86;
	add.s32 	%r97, %r97, 8;
$L__BB0_8:
	setp.eq.s32 	%p7, %r52, 0;
	@%p7 bra 	$L__BB0_14;
	and.b32  	%r55, %r62, 3;
	setp.lt.u32 	%p8, %r52, 4;
	@%p8 bra 	$L__BB0_11;
	mul.wide.u32 	%rd68, %r97, 4;
	add.s64 	%rd69, %rd8, %rd68;
	ld.global.nc.f32 	%f90, [%rd69];
	mul.lo.s32 	%r75, %r97, %r61;
	mul.wide.u32 	%rd70, %r75, 4;
	add.s64 	%rd71, %rd1, %rd70;
	ld.global.nc.f32 	%f91, [%rd71];
	fma.rn.f32 	%f92, %f90, %f91, %f111;
	ld.global.nc.f32 	%f93, [%rd69+4];
	add.s32 	%r76, %r75, %r61;
	mul.wide.u32 	%rd72, %r76, 4;
	add.s64 	%rd73, %rd1, %rd72;
	ld.global.nc.f32 	%f94, [%rd73];
	fma.rn.f32 	%f95, %f93, %f94, %f92;
	ld.global.nc.f32 	%f96, [%rd69+8];
	add.s32 	%r77, %r76, %r61;
	mul.wide.u32 	%rd74, %r77, 4;
	add.s64 	%rd75, %rd1, %rd74;
	ld.global.nc.f32 	%f97, [%rd75];
	fma.rn.f32 	%f98, %f96, %f97, %f95;
	ld.global.nc.f32 	%f99, [%rd69+12];
	add.s32 	%r78, %r77, %r61;
	mul.wide.u32 	%rd76, %r78, 4;
	add.s64 	%rd77, %rd1, %rd76;
	ld.global.nc.f32 	%f100, [%rd77];
	fma.rn.f32 	%f111, %f99, %f100, %f98;
	add.s32 	%r97, %r97, 4;
$L__BB0_11:
	setp.eq.s32 	%p9, %r55, 0;
	@%p9 bra 	$L__BB0_14;
	mul.lo.s32 	%r79, %r97, %r61;
	mul.wide.u32 	%rd78, %r79, 4;
	add.s64 	%rd86, %rd1, %rd78;
	mul.wide.u32 	%rd10, %r61, 4;
	mul.wide.u32 	%rd79, %r97, 4;
	add.s64 	%rd85, %rd8, %rd79;
	neg.s32 	%r99, %r55;
$L__BB0_13:
	.pragma "nounroll";
	ld.global.nc.f32 	%f101, [%rd85];
	ld.global.nc.f32 	%f102, [%rd86];
	fma.rn.f32 	%f111, %f101, %f102, %f111;
	add.s64 	%rd86, %rd86, %rd10;
	add.s64 	%rd85, %rd85, 4;
	add.s32 	%r99, %r99, 1;
	setp.ne.s32 	%p10, %r99, 0;
	@%p10 bra 	$L__BB0_13;
$L__BB0_14:
	ld.param.u64 	%rd82, [_Z18naive_xgemm_kernelPfS_S_iii_param_2];
	cvta.to.global.u64 	%rd80, %rd82;
	st.global.f32 	[%rd80], %f111;
$L__BB0_15:
	ret;

}
	// .globl	_Z18tiled_xgemm_kernelPfS_S_iii
.visible .entry _Z18tiled_xgemm_kernelPfS_S_iii(
	.param .u64 .ptr .align 1 _Z18tiled_xgemm_kernelPfS_S_iii_param_0,
	.param .u64 .ptr .align 1 _Z18tiled_xgemm_kernelPfS_S_iii_param_1,
	.param .u64 .ptr .align 1 _Z18tiled_xgemm_kernelPfS_S_iii_param_2,
	.param .u32 _Z18tiled_xgemm_kernelPfS_S_iii_param_3,
	.param .u32 _Z18tiled_xgemm_kernelPfS_S_iii_param_4,
	.param .u32 _Z18tiled_xgemm_kernelPfS_S_iii_param_5
)
{
	.reg .pred 	%p<12>;
	.reg .b32 	%r<47>;
	.reg .b32 	%f<108>;
	.reg .b64 	%rd<13>;
	// demoted variable
	.shared .align 4 .b8 _ZZ18tiled_xgemm_kernelPfS_S_iiiE6a_smem[4096];
	// demoted variable
	.shared .align 4 .b8 _ZZ18tiled_xgemm_kernelPfS_S_iiiE6b_smem[4096];
	ld.param.u64 	%rd4, [_Z18tiled_xgemm_kernelPfS_S_iii_param_0];
	ld.param.u64 	%rd5, [_Z18tiled_xgemm_kernelPfS_S_iii_param_1];
	ld.param.u64 	%rd3, [_Z18tiled_xgemm_kernelPfS_S_iii_param_2];
	ld.param.u32 	%r23, [_Z18tiled_xgemm_kernelPfS_S_iii_param_3];
	ld.param.u32 	%r24, [_Z18tiled_xgemm_kernelPfS_S_iii_param_4];
	ld.param.u32 	%r25, [_Z18tiled_xgemm_kernelPfS_S_iii_param_5];
	cvta.to.global.u64 	%rd1, %rd5;
	cvta.to.global.u64 	%rd2, %rd4;
	mov.u32 	%r27, %ctaid.y;
	shl.b32 	%r28, %r27, 5;
	mov.u32 	%r44, %tid.y;
	add.s32 	%r2, %r28, %r44;
	mov.u32 	%r29, %ctaid.x;
	shl.b32 	%r30, %r29, 5;
	mov.u32 	%r42, %tid.x;
	add.s32 	%r4, %r30, %r42;
	neg.s32 	%r31, %r25;
	shr.u32 	%r32, %r31, 5;
	neg.s32 	%r33, %r32;
	add.s32 	%r34, %r25, 31;
	shr.u32 	%r35, %r34, 5;
	shl.b32 	%r36, %r44, 7;
	mov.u32 	%r37, _ZZ18tiled_xgemm_kernelPfS_S_iiiE6a_smem;
	add.s32 	%r5, %r37, %r36;
	shl.b32 	%r38, %r42, 2;
	add.s32 	%r6, %r5, %r38;
	mov.u32 	%r39, _ZZ18tiled_xgemm_kernelPfS_S_iiiE6b_smem;
	add.s32 	%r8, %r39, %r38;
	add.s32 	%r7, %r8, %r36;
	setp.lt.s32 	%p1, %r25, 0;
	selp.b32 	%r9, %r33, %r35, %p1;
	mad.lo.s32 	%r40, %r44, %r24, %r42;
	add.s32 	%r45, %r40, %r30;
	shl.b32 	%r11, %r24, 5;
	mad.lo.s32 	%r43, %r25, %r2, %r42;
	mov.b32 	%r46, 0;
	mov.f32 	%f105, 0f00000000;
$L__BB1_1:
	setp.ge.s32 	%p2, %r46, %r9;
	@%p2 bra 	$L__BB1_7;
	setp.ge.s32 	%p6, %r2, %r23;
	setp.ge.u32 	%p7, %r42, %r25;
	mov.f32 	%f106, 0f00000000;
	or.pred  	%p8, %p6, %p7;
	@%p8 bra 	$L__BB1_4;
	mul.wide.u32 	%rd9, %r43, 4;
	add.s64 	%rd10, %rd2, %rd9;
	ld.global.nc.f32 	%f106, [%rd10];
$L__BB1_4:
	setp.ge.s32 	%p9, %r4, %r24;
	st.shared.f32 	[%r6], %f106;
	setp.ge.u32 	%p10, %r44, %r25;
	mov.f32 	%f107, 0f00000000;
	or.pred  	%p11, %p9, %p10;
	@%p11 bra 	$L__BB1_6;
	mul.wide.u32 	%rd11, %r45, 4;
	add.s64 	%rd12, %rd1, %rd11;
	ld.global.nc.f32 	%f107, [%rd12];
$L__BB1_6:
	st.shared.f32 	[%r7], %f107;
	bar.sync 	0;
	ld.shared.f32 	%f10, [%r5];
	ld.shared.f32 	%f11, [%r8];
	fma.rn.f32 	%f12, %f10, %f11, %f105;
	ld.shared.f32 	%f13, [%r5+4];
	ld.shared.f32 	%f14, [%r8+128];
	fma.rn.f32 	%f15, %f13, %f14, %f12;
	ld.shared.f32 	%f16, [%r5+8];
	ld.shared.f32 	%f17, [%r8+256];
	fma.rn.f32 	%f18, %f16, %f17, %f15;
	ld.shared.f32 	%f19, [%r5+12];
	ld.shared.f32 	%f20, [%r8+384];
	fma.rn.f32 	%f21, %f19, %f20, %f18;
	ld.shared.f32 	%f22, [%r5+16];
	ld.shared.f32 	%f23, [%r8+512];
	fma.rn.f32 	%f24, %f22, %f23, %f21;
	ld.shared.f32 	%f25, [%r5+20];
	ld.shared.f32 	%f26, [%r8+640];
	fma.rn.f32 	%f27, %f25, %f26, %f24;
	ld.shared.f32 	%f28, [%r5+24];
	ld.shared.f32 	%f29, [%r8+768];
	fma.rn.f32 	%f30, %f28, %f29, %f27;
	ld.shared.f32 	%f31, [%r5+28];
	ld.shared.f32 	%f32, [%r8+896];
	fma.rn.f32 	%f33, %f31, %f32, %f30;
	ld.shared.f32 	%f34, [%r5+32];
	ld.shared.f32 	%f35, [%r8+1024];
	fma.rn.f32 	%f36, %f34, %f35, %f33;
	ld.shared.f32 	%f37, [%r5+36];
	ld.shared.f32 	%f38, [%r8+1152];
	fma.rn.f32 	%f39, %f37, %f38, %f36;
	ld.shared.f32 	%f40, [%r5+40];
	ld.shared.f32 	%f41, [%r8+1280];
	fma.rn.f32 	%f42, %f40, %f41, %f39;
	ld.shared.f32 	%f43, [%r5+44];
	ld.shared.f32 	%f44, [%r8+1408];
	fma.rn.f32 	%f45, %f43, %f44, %f42;
	ld.shared.f32 	%f46, [%r5+48];
	ld.shared.f32 	%f47, [%r8+1536];
	fma.rn.f32 	%f48, %f46, %f47, %f45;
	ld.shared.f32 	%f49, [%r5+52];
	ld.shared.f32 	%f50, [%r8+1664];
	fma.rn.f32 	%f51, %f49, %f50, %f48;
	ld.shared.f32 	%f52, [%r5+56];
	ld.shared.f32 	%f53, [%r8+1792];
	fma.rn.f32 	%f54, %f52, %f53, %f51;
	ld.shared.f32 	%f55, [%r5+60];
	ld.shared.f32 	%f56, [%r8+1920];
	fma.rn.f32 	%f57, %f55, %f56, %f54;
	ld.shared.f32 	%f58, [%r5+64];
	ld.shared.f32 	%f59, [%r8+2048];
	fma.rn.f32 	%f60, %f58, %f59, %f57;
	ld.shared.f32 	%f61, [%r5+68];
	ld.shared.f32 	%f62, [%r8+2176];
	fma.rn.f32 	%f63, %f61, %f62, %f60;
	ld.shared.f32 	%f64, [%r5+72];
	ld.shared.f32 	%f65, [%r8+2304];
	fma.rn.f32 	%f66, %f64, %f65, %f63;
	ld.shared.f32 	%f67, [%r5+76];
	ld.shared.f32 	%f68, [%r8+2432];
	fma.rn.f32 	%f69, %f67, %f68, %f66;
	ld.shared.f32 	%f70, [%r5+80];
	ld.shared.f32 	%f71, [%r8+2560];
	fma.rn.f32 	%f72, %f70, %f71, %f69;
	ld.shared.f32 	%f73, [%r5+84];
	ld.shared.f32 	%f74, [%r8+2688];
	fma.rn.f32 	%f75, %f73, %f74, %f72;
	ld.shared.f32 	%f76, [%r5+88];
	ld.shared.f32 	%f77, [%r8+2816];
	fma.rn.f32 	%f78, %f76, %f77, %f75;
	ld.shared.f32 	%f79, [%r5+92];
	ld.shared.f32 	%f80, [%r8+2944];
	fma.rn.f32 	%f81, %f79, %f80, %f78;
	ld.shared.f32 	%f82, [%r5+96];
	ld.shared.f32 	%f83, [%r8+3072];
	fma.rn.f32 	%f84, %f82, %f83, %f81;
	ld.shared.f32 	%f85, [%r5+100];
	ld.shared.f32 	%f86, [%r8+3200];
	fma.rn.f32 	%f87, %f85, %f86, %f84;
	ld.shared.f32 	%f88, [%r5+104];
	ld.shared.f32 	%f89, [%r8+3328];
	fma.rn.f32 	%f90, %f88, %f89, %f87;
	ld.shared.f32 	%f91, [%r5+108];
	ld.shared.f32 	%f92, [%r8+3456];
	fma.rn.f32 	%f93, %f91, %f92, %f90;
	ld.shared.f32 	%f94, [%r5+112];
	ld.shared.f32 	%f95, [%r8+3584];
	fma.rn.f32 	%f96, %f94, %f95, %f93;
	ld.shared.f32 	%f97, [%r5+116];
	ld.shared.f32 	%f98, [%r8+3712];
	fma.rn.f32 	%f99, %f97, %f98, %f96;
	ld.shared.f32 	%f100, [%r5+120];
	ld.shared.f32 	%f101, [%r8+3840];
	fma.rn.f32 	%f102, %f100, %f101, %f99;
	ld.shared.f32 	%f103, [%r5+124];
	ld.shared.f32 	%f104, [%r8+3968];
	fma.rn.f32 	%f105, %f103, %f104, %f102;
	bar.sync 	0;
	add.s32 	%r46, %r46, 1;
	add.s32 	%r45, %r45, %r11;
	add.s32 	%r44, %r44, 32;
	add.s32 	%r43, %r43, 32;
	add.s32 	%r42, %r42, 32;
	bra.uni 	$L__BB1_1;
$L__BB1_7:
	setp.ge.s32 	%p3, %r4, %r24;
	setp.ge.s32 	%p4, %r2, %r23;
	or.pred  	%p5, %p4, %p3;
	@%p5 bra 	$L__BB1_9;
	mad.lo.s32 	%r41, %r24, %r2, %r4;
	cvta.to.global.u64 	%rd6, %rd3;
	mul.wide.s32 	%rd7, %r41, 4;
	add.s64 	%rd8, %rd6, %rd7;
	st.global.f32 	[%rd8], %f105;
$L__BB1_9:
	ret;

}
	// .globl	_Z28tiled_xgemm_1d_coarse_kernelPfS_S_iii
.visible .entry _Z28tiled_xgemm_1d_coarse_kernelPfS_S_iii(
	.param .u64 .ptr .align 1 _Z28tiled_xgemm_1d_coarse_kernelPfS_S_iii_param_0,
	.param .u64 .ptr .align 1 _Z28tiled_xgemm_1d_coarse_kernelPfS_S_iii_param_1,
	.param .u64 .ptr .align 1 _Z28tiled_xgemm_1d_coarse_kernelPfS_S_iii_param_2,
	.param .u32 _Z28tiled_xgemm_1d_coarse_kernelPfS_S_iii_param_3,
	.param .u32 _Z28tiled_xgemm_1d_coarse_kernelPfS_S_iii_param_4,
	.param .u32 _Z28tiled_xgemm_1d_coarse_kernelPfS_S_iii_param_5
)
{
	.reg .pred 	%p<33>;
	.reg .b32 	%r<67>;
	.reg .b32 	%f<179>;
	.reg .b64 	%rd<28>;
	// demoted variable
	.shared .align 4 .b8 _ZZ28tiled_xgemm_1d_coarse_kernelPfS_S_iiiE6a_smem[2048];
	// demoted variable
	.shared .align 4 .b8 _ZZ28tiled_xgemm_1d_coarse_kernelPfS_S_iiiE6b_smem[2048];
	ld.param.u64 	%rd4, [_Z28tiled_xgemm_1d_coarse_kernelPfS_S_iii_param_1];
	ld.param.u64 	%rd5, [_Z28tiled_xgemm_1d_coarse_kernelPfS_S_iii_param_2];
	ld.param.u32 	%r34, [_Z28tiled_xgemm_1d_coarse_kernelPfS_S_iii_param_3];
	ld.param.u32 	%r35, [_Z28tiled_xgemm_1d_coarse_kernelPfS_S_iii_param_4];
	ld.param.u32 	%r36, [_Z28tiled_xgemm_1d_coarse_kernelPfS_S_iii_param_5];
	cvta.to.global.u64 	%rd1, %rd5;
	mov.u32 	%r37, %ctaid.y;
	mov.u32 	%r38, %ctaid.x;
	mov.u32 	%r1, %tid.x;
	shr.u32 	%r64, %r1, 6;
	and.b32  	%r3, %r1, 63;
	and.b32  	%r62, %r1, 7;
	shl.b32 	%r5, %r37, 6;
	shl.b32 	%r39, %r64, 3;
	add.s32 	%r6, %r39, %r5;
	shl.b32 	%r7, %r38, 6;
	or.b32  	%r8, %r7, %r3;
	setp.lt.s32 	%p1, %r36, 1;
	mov.f32 	%f169, 0f00000000;
	mov.f32 	%f170, %f169;
	mov.f32 	%f171, %f169;
	mov.f32 	%f172, %f169;
	mov.f32 	%f173, %f169;
	mov.f32 	%f174, %f169;
	mov.f32 	%f175, %f169;
	mov.f32 	%f176, %f169;
	@%p1 bra 	$L__BB2_7;
	shr.u32 	%r41, %r1, 3;
	add.s32 	%r9, %r5, %r41;
	and.b32  	%r42, %r1, 1016;
	or.b32  	%r43, %r42, %r62;
	shl.b32 	%r44, %r43, 2;
	mov.u32 	%r45, _ZZ28tiled_xgemm_1d_coarse_kernelPfS_S_iiiE6a_smem;
	add.s32 	%r10, %r45, %r44;
	and.b32  	%r46, %r1, 960;
	or.b32  	%r47, %r46, %r3;
	shl.b32 	%r48, %r47, 2;
	mov.u32 	%r49, _ZZ28tiled_xgemm_1d_coarse_kernelPfS_S_iiiE6b_smem;
	add.s32 	%r11, %r49, %r48;
	shl.b32 	%r50, %r1, 2;
	and.b32  	%r51, %r50, 3840;
	add.s32 	%r12, %r45, %r51;
	shl.b32 	%r52, %r3, 2;
	add.s32 	%r13, %r49, %r52;
	mad.lo.s32 	%r53, %r35, %r64, %r7;
	add.s32 	%r65, %r53, %r3;
	shl.b32 	%r15, %r35, 3;
	mad.lo.s32 	%r63, %r36, %r9, %r62;
	cvta.to.global.u64 	%rd2, %rd4;
	mov.b32 	%r66, 0;
	mov.f32 	%f169, 0f00000000;
$L__BB2_2:
	setp.ge.s32 	%p2, %r9, %r34;
	setp.ge.s32 	%p3, %r62, %r36;
	mov.f32 	%f177, 0f00000000;
	or.pred  	%p4, %p2, %p3;
	@%p4 bra 	$L__BB2_4;
	ld.param.u64 	%rd27, [_Z28tiled_xgemm_1d_coarse_kernelPfS_S_iii_param_0];
	cvta.to.global.u64 	%rd6, %rd27;
	mul.wide.u32 	%rd7, %r63, 4;
	add.s64 	%rd8, %rd6, %rd7;
	ld.global.nc.f32 	%f177, [%rd8];
$L__BB2_4:
	setp.ge.s32 	%p5, %r8, %r35;
	st.shared.f32 	[%r10], %f177;
	setp.ge.s32 	%p6, %r64, %r36;
	mov.f32 	%f178, 0f00000000;
	or.pred  	%p7, %p6, %p5;
	@%p7 bra 	$L__BB2_6;
	mul.wide.s32 	%rd9, %r65, 4;
	add.s64 	%rd10, %rd2, %rd9;
	ld.global.nc.f32 	%f178, [%rd10];
$L__BB2_6:
	st.shared.f32 	[%r11], %f178;
	bar.sync 	0;
	ld.shared.f32 	%f33, [%r13];
	ld.shared.f32 	%f34, [%r12];
	fma.rn.f32 	%f35, %f33, %f34, %f176;
	ld.shared.f32 	%f36, [%r12+32];
	fma.rn.f32 	%f37, %f33, %f36, %f175;
	ld.shared.f32 	%f38, [%r12+64];
	fma.rn.f32 	%f39, %f33, %f38, %f174;
	ld.shared.f32 	%f40, [%r12+96];
	fma.rn.f32 	%f41, %f33, %f40, %f173;
	ld.shared.f32 	%f42, [%r12+128];
	fma.rn.f32 	%f43, %f33, %f42, %f172;
	ld.shared.f32 	%f44, [%r12+160];
	fma.rn.f32 	%f45, %f33, %f44, %f171;
	ld.shared.f32 	%f46, [%r12+192];
	fma.rn.f32 	%f47, %f33, %f46, %f170;
	ld.shared.f32 	%f48, [%r12+224];
	fma.rn.f32 	%f49, %f33, %f48, %f169;
	ld.shared.f32 	%f50, [%r13+256];
	ld.shared.f32 	%f51, [%r12+4];
	fma.rn.f32 	%f52, %f50, %f51, %f35;
	ld.shared.f32 	%f53, [%r12+36];
	fma.rn.f32 	%f54, %f50, %f53, %f37;
	ld.shared.f32 	%f55, [%r12+68];
	fma.rn.f32 	%f56, %f50, %f55, %f39;
	ld.shared.f32 	%f57, [%r12+100];
	fma.rn.f32 	%f58, %f50, %f57, %f41;
	ld.shared.f32 	%f59, [%r12+132];
	fma.rn.f32 	%f60, %f50, %f59, %f43;
	ld.shared.f32 	%f61, [%r12+164];
	fma.rn.f32 	%f62, %f50, %f61, %f45;
	ld.shared.f32 	%f63, [%r12+196];
	fma.rn.f32 	%f64, %f50, %f63, %f47;
	ld.shared.f32 	%f65, [%r12+228];
	fma.rn.f32 	%f66, %f50, %f65, %f49;
	ld.shared.f32 	%f67, [%r13+512];
	ld.shared.f32 	%f68, [%r12+8];
	fma.rn.f32 	%f69, %f67, %f68, %f52;
	ld.shared.f32 	%f70, [%r12+40];
	fma.rn.f32 	%f71, %f67, %f70, %f54;
	ld.shared.f32 	%f72, [%r12+72];
	fma.rn.f32 	%f73, %f67, %f72, %f56;
	ld.shared.f32 	%f74, [%r12+104];
	fma.rn.f32 	%f75, %f67, %f74, %f58;
	ld.shared.f32 	%f76, [%r12+136];
	fma.rn.f32 	%f77, %f67, %f76, %f60;
	ld.shared.f32 	%f78, [%r12+168];
	fma.rn.f32 	%f79, %f67, %f78, %f62;
	ld.shared.f32 	%f80, [%r12+200];
	fma.rn.f32 	%f81, %f67, %f80, %f64;
	ld.shared.f32 	%f82, [%r12+232];
	fma.rn.f32 	%f83, %f67, %f82, %f66;
	ld.shared.f32 	%f84, [%r13+768];
	ld.shared.f32 	%f85, [%r12+12];
	fma.rn.f32 	%f86, %f84, %f85, %f69;
	ld.shared.f32 	%f87, [%r12+44];
	fma.rn.f32 	%f88, %f84, %f87, %f71;
	ld.shared.f32 	%f89, [%r12+76];
	fma.rn.f32 	%f90, %f84, %f89, %f73;
	ld.shared.f32 	%f91, [%r12+108];
	fma.rn.f32 	%f92, %f84, %f91, %f75;
	ld.shared.f32 	%f93, [%r12+140];
	fma.rn.f32 	%f94, %f84, %f93, %f77;
	ld.shared.f32 	%f95, [%r12+172];
	fma.rn.f32 	%f96, %f84, %f95, %f79;
	ld.shared.f32 	%f97, [%r12+204];
	fma.rn.f32 	%f98, %f84, %f97, %f81;
	ld.shared.f32 	%f99, [%r12+236];
	fma.rn.f32 	%f100, %f84, %f99, %f83;
	ld.shared.f32 	%f101, [%r13+1024];
	ld.shared.f32 	%f102, [%r12+16];
	fma.rn.f32 	%f103, %f101, %f102, %f86;
	ld.shared.f32 	%f104, [%r12+48];
	fma.rn.f32 	%f105, %f101, %f104, %f88;
	ld.shared.f32 	%f106, [%r12+80];
	fma.rn.f32 	%f107, %f101, %f106, %f90;
	ld.shared.f32 	%f108, [%r12+112];
	fma.rn.f32 	%f109, %f101, %f108, %f92;
	ld.shared.f32 	%f110, [%r12+144];
	fma.rn.f32 	%f111, %f101, %f110, %f94;
	ld.shared.f32 	%f112, [%r12+176];
	fma.rn.f32 	%f113, %f101, %f112, %f96;
	ld.shared.f32 	%f114, [%r12+208];
	fma.rn.f32 	%f115, %f101, %f114, %f98;
	ld.shared.f32 	%f116, [%r12+240];
	fma.rn.f32 	%f117, %f101, %f116, %f100;
	ld.shared.f32 	%f118, [%r13+1280];
	ld.shared.f32 	%f119, [%r12+20];
	fma.rn.f32 	%f120, %f118, %f119, %f103;
	ld.shared.f32 	%f121, [%r12+52];
	fma.rn.f32 	%f122, %f118, %f121, %f105;
	ld.shared.f32 	%f123, [%r12+84];
	fma.rn.f32 	%f124, %f118, %f123, %f107;
	ld.shared.f32 	%f125, [%r12+116];
	fma.rn.f32 	%f126, %f118, %f125, %f109;
	ld.shared.f32 	%f127, [%r12+148];
	fma.rn.f32 	%f128, %f118, %f127, %f111;
	ld.shared.f32 	%f129, [%r12+180];
	fma.rn.f32 	%f130, %f118, %f129, %f113;
	ld.shared.f32 	%f131, [%r12+212];
	fma.rn.f32 	%f132, %f118, %f131, %f115;
	ld.shared.f32 	%f133, [%r12+244];
	fma.rn.f32 	%f134, %f118, %f133, %f117;
	ld.shared.f32 	%f135, [%r13+1536];
	ld.shared.f32 	%f136, [%r12+24];
	fma.rn.f32 	%f137, %f135, %f136, %f120;
	ld.shared.f32 	%f138, [%r12+56];
	fma.rn.f32 	%f139, %f135, %f138, %f122;
	ld.shared.f32 	%f140, [%r12+88];
	fma.rn.f32 	%f141, %f135, %f140, %f124;
	ld.shared.f32 	%f142, [%r12+120];
	fma.rn.f32 	%f143, %f135, %f142, %f126;
	ld.shared.f32 	%f144, [%r12+152];
	fma.rn.f32 	%f145, %f135, %f144, %f128;
	ld.shared.f32 	%f146, [%r12+184];
	fma.rn.f32 	%f147, %f135, %f146, %f130;
	ld.shared.f32 	%f148, [%r12+216];
	fma.rn.f32 	%f149, %f135, %f148, %f132;
	ld.shared.f32 	%f150, [%r12+248];
	fma.rn.f32 	%f151, %f135, %f150, %f134;
	ld.shared.f32 	%f152, [%r13+1792];
	ld.shared.f32 	%f153, [%r12+28];
	fma.rn.f32 	%f176, %f152, %f153, %f137;
	ld.shared.f32 	%f154, [%r12+60];
	fma.rn.f32 	%f175, %f152, %f154, %f139;
	ld.shared.f32 	%f155, [%r12+92];
	fma.rn.f32 	%f174, %f152, %f155, %f141;
	ld.shared.f32 	%f156, [%r12+124];
	fma.rn.f32 	%f173, %f152, %f156, %f143;
	ld.shared.f32 	%f157, [%r12+156];
	fma.rn.f32 	%f172, %f152, %f157, %f145;
	ld.shared.f32 	%f158, [%r12+188];
	fma.rn.f32 	%f171, %f152, %f158, %f147;
	ld.shared.f32 	%f159, [%r12+220];
	fma.rn.f32 	%f170, %f152, %f159, %f149;
	ld.shared.f32 	%f160, [%r12+252];
	fma.rn.f32 	%f169, %f152, %f160, %f151;
	bar.sync 	0;
	add.s32 	%r66, %r66, 8;
	add.s32 	%r65, %r65, %r15;
	add.s32 	%r64, %r64, 8;
	add.s32 	%r63, %r63, 8;
	add.s32 	%r62, %r62, 8;
	setp.lt.s32 	%p8, %r66, %r36;
	@%p8 bra 	$L__BB2_2;
$L__BB2_7:
	setp.lt.s32 	%p9, %r8, %r35;
	setp.lt.s32 	%p10, %r6, %r34;
	and.pred  	%p11, %p10, %p9;
	@%p11 bra 	$L__BB2_8;
	bra.uni 	$L__BB2_9;
$L__BB2_8:
	mad.lo.s32 	%r54, %r6, %r35, %r8;
	mul.wide.u32 	%rd11, %r54, 4;
	add.s64 	%rd12, %rd1, %rd11;
	st.global.f32 	[%rd12], %f176;
$L__BB2_9:
	setp.ge.s32 	%p12, %r8, %r35;
	add.s32 	%r27, %r6, 1;
	setp.ge.s32 	%p13, %r27, %r34;
	or.pred  	%p14, %p13, %p12;
	@%p14 bra 	$L__BB2_11;
	mad.lo.s32 	%r55, %r27, %r35, %r8;
	mul.wide.u32 	%rd13, %r55, 4;
	add.s64 	%rd14, %rd1, %rd13;
	st.global.f32 	[%rd14], %f175;
$L__BB2_11:
	setp.ge.s32 	%p15, %r8, %r35;
	add.s32 	%r28, %r6, 2;
	setp.ge.s32 	%p16, %r28, %r34;
	or.pred  	%p17, %p16, %p15;
	@%p17 bra 	$L__BB2_13;
	mad.lo.s32 	%r56, %r28, %r35, %r8;
	mul.wide.u32 	%rd15, %r56, 4;
	add.s64 	%rd16, %rd1, %rd15;
	st.global.f32 	[%rd16], %f174;
$L__BB2_13:
	setp.ge.s32 	%p18, %r8, %r35;
	add.s32 	%r29, %r6, 3;
	setp.ge.s32 	%p19, %r29, %r34;
	or.pred  	%p20, %p19, %p18;
	@%p20 bra 	$L__BB2_15;
	mad.lo.s32 	%r57, %r29, %r35, %r8;
	mul.wide.u32 	%rd17, %r57, 4;
	add.s64 	%rd18, %rd1, %rd17;
	st.global.f32 	[%rd18], %f173;
$L__BB2_15:
	setp.ge.s32 	%p21, %r8, %r35;
	add.s32 	%r30, %r6, 4;
	setp.ge.s32 	%p22, %r30, %r34;
	or.pred  	%p23, %p22, %p21;
	@%p23 bra 	$L__BB2_17;
	mad.lo.s32 	%r58, %r30, %r35, %r8;
	mul.wide.u32 	%rd19, %r58, 4;
	add.s64 	%rd20, %rd1, %rd19;
	st.global.f32 	[%rd20], %f172;
$L__BB2_17:
	setp.ge.s32 	%p24, %r8, %r35;
	add.s32 	%r31, %r6, 5;
	setp.ge.s32 	%p25, %r31, %r34;
	or.pred  	%p26, %p25, %p24;
	@%p26 bra 	$L__BB2_19;
	mad.lo.s32 	%r59, %r31, %r35, %r8;
	mul.wide.u32 	%rd21, %r59, 4;
	add.s64 	%rd22, %rd1, %rd21;
	st.global.f32 	[%rd22], %f171;
$L__BB2_19:
	setp.ge.s32 	%p27, %r8, %r35;
	add.s32 	%r32, %r6, 6;
	setp.ge.s32 	%p28, %r32, %r34;
	or.pred  	%p29, %p28, %p27;
	@%p29 bra 	$L__BB2_21;
	mad.lo.s32 	%r60, %r32, %r35, %r8;
	mul.wide.u32 	%rd23, %r60, 4;
	add.s64 	%rd24, %rd1, %rd23;
	st.global.f32 	[%rd24], %f170;
$L__BB2_21:
	setp.ge.s32 	%p30, %r8, %r35;
	add.s32 	%r33, %r6, 7;
	setp.ge.s32 	%p31, %r33, %r34;
	or.pred  	%p32, %p31, %p30;
	@%p32 bra 	$L__BB2_23;
	mad.lo.s32 	%r61, %r33, %r35, %r8;
	mul.wide.u32 	%rd25, %r61, 4;
	add.s64 	%rd26, %rd1, %rd25;
	st.global.f32 	[%rd26], %f169;
$L__BB2_23:
	ret;

}


// ===== COMPILED SASS (sm_100) =====

	.target	sm_100

	.elftype	@"ET_EXEC"


//--------------------- .note.nv.tkinfo           --------------------------
	.section	.note.nv.tkinfo,"",@"SHT_NOTE"
	.sectionflags	@"SHF_NOTE_NV_TKINFO"
	.tkinfo
        /*0018*/ 	.word	0x00000002
        /*0030*/ 	.string	""
        /*0030*/ 	.string	"ptxas"
        /*0030*/ 	.string	"Cuda compilation tools, release 13.0, V13.0.88"
        /*0030*/ 	.string	"Build cuda_13.0.r13.0/compiler.36424714_0"
        /*0030*/ 	.string	"-arch sm_100 -m 64 "



//--------------------- .note.nv.cuinfo           --------------------------
	.section	.note.nv.cuinfo,"",@"SHT_NOTE"
	.sectionflags	@"SHF_NOTE_NV_CUINFO"
        /*0018*/ 	.short	0x0002
        /*001a*/ 	.short	0x0064
        /*001c*/ 	.short	0x0082
	.zero		2


//--------------------- .nv.info                  --------------------------
	.section	.nv.info,"",@"SHT_CUDA_INFO"
	.align	4


	//----- nvinfo : EIATTR_REGCOUNT
	.align		4
        /*0000*/ 	.byte	0x04, 0x2f
        /*0002*/ 	.short	(.L_1 - .L_0)
	.align		4
.L_0:
        /*0004*/ 	.word	index@(_Z18naive_xgemm_kernelPfS_S_iii)
        /*0008*/ 	.word	0x00000020


	//----- nvinfo : EIATTR_FRAME_SIZE
	.align		4
.L_1:
        /*000c*/ 	.byte	0x04, 0x11
        /*000e*/ 	.short	(.L_3 - .L_2)
	.align		4
.L_2:
        /*0010*/ 	.word	index@(_Z18naive_xgemm_kernelPfS_S_iii)
        /*0014*/ 	.word	0x00000000


	//----- nvinfo : EIATTR_REGCOUNT
	.align		4
.L_3:
        /*0018*/ 	.byte	0x04, 0x2f
        /*001a*/ 	.short	(.L_5 - .L_4)
	.align		4
.L_4:
        /*001c*/ 	.word	index@(_Z18tiled_xgemm_kernelPfS_S_iii)
        /*0020*/ 	.word	0x00000020


	//----- nvinfo : EIATTR_FRAME_SIZE
	.align		4
.L_5:
        /*0024*/ 	.byte	0x04, 0x11
        /*0026*/ 	.short	(.L_7 - .L_6)
	.align		4
.L_6:
        /*0028*/ 	.word	index@(_Z18tiled_xgemm_kernelPfS_S_iii)
        /*002c*/ 	.word	0x00000000


	//----- nvinfo : EIATTR_REGCOUNT
	.align		4
.L_7:
        /*0030*/ 	.byte	0x04, 0x2f
        /*0032*/ 	.short	(.L_9 - .L_8)
	.align		4
.L_8:
        /*0034*/ 	.word	index@(_Z28tiled_xgemm_1d_coarse_kernelPfS_S_iii)
        /*0038*/ 	.word	0x00000030


	//----- nvinfo : EIATTR_FRAME_SIZE
	.align		4
.L_9:
        /*003c*/ 	.byte	0x04, 0x11
        /*003e*/ 	.short	(.L_11 - .L_10)
	.align		4
.L_10:
        /*0040*/ 	.word	index@(_Z28tiled_xgemm_1d_coarse_kernelPfS_S_iii)
        /*0044*/ 	.word	0x00000000


	//----- nvinfo : EIATTR_MIN_STACK_SIZE
	.align		4
.L_11:
        /*0048*/ 	.byte	0x04, 0x12
        /*004a*/ 	.short	(.L_13 - .L_12)
	.align		4
.L_12:
        /*004c*/ 	.word	index@(_Z28tiled_xgemm_1d_coarse_kernelPfS_S_iii)
        /*0050*/ 	.word	0x00000000


	//----- nvinfo : EIATTR_MIN_STACK_SIZE
	.align		4
.L_13:
        /*0054*/ 	.byte	0x04, 0x12
        /*0056*/ 	.short	(.L_15 - .L_14)
	.align		4
.L_14:
        /*0058*/ 	.word	index@(_Z18tiled_xgemm_kernelPfS_S_iii)
        /*005c*/ 	.word	0x00000000


	//----- nvinfo : EIATTR_MIN_STACK_SIZE
	.align		4
.L_15:
        /*0060*/ 	.byte	0x04, 0x12
        /*0062*/ 	.short	(.L_17 - .L_16)
	.align		4
.L_16:
        /*0064*/ 	.word	index@(_Z18naive_xgemm_kernelPfS_S_iii)
        /*0068*/ 	.word	0x00000000
.L_17:


//--------------------- .nv.compat                --------------------------
	.section	.nv.compat,"",@"SHT_CUDA_COMPAT_INFO"
	.align	4
        /*0000*/ 	.byte	0x02, 0x09, 0x00, 0x00, 0x02, 0x02, 0x01, 0x00, 0x02, 0x05, 0x05, 0x00, 0x03, 0x07, 0x01, 0x01
        /*0010*/ 	.byte	0x02, 0x03, 0x00, 0x00, 0x02, 0x06, 0x01, 0x00, 0x04, 0x0b, 0x08, 0x00, 0x09, 0x00, 0x00, 0x00
        /*0020*/ 	.byte	0x00, 0x00, 0x00, 0x00


//--------------------- .nv.info._Z28tiled_xgemm_1d_coarse_kernelPfS_S_iii --------------------------
	.section	.nv.info._Z28tiled_xgemm_1d_coarse_kernelPfS_S_iii,"",@"SHT_CUDA_INFO"
	.sectionflags	@""
	.align	4


	//----- nvinfo : EIATTR_CUDA_API_VERSION
	.align		4
        /*0000*/ 	.byte	0x04, 0x37
        /*0002*/ 	.short	(.L_19 - .L_18)
.L_18:
        /*0004*/ 	.word	0x00000082


	//----- nvinfo : EIATTR_KPARAM_INFO
	.align		4
.L_19:
        /*0008*/ 	.byte	0x04, 0x17
        /*000a*/ 	.short	(.L_21 - .L_20)
.L_20:
        /*000c*/ 	.word	0x00000000
        /*0010*/ 	.short	0x0005
        /*0012*/ 	.short	0x0020
        /*0014*/ 	.byte	0x00, 0xf0, 0x11, 0x00


	//----- nvinfo : EIATTR_KPARAM_INFO
	.align		4
.L_21:
        /*0018*/ 	.byte	0x04, 0x17
        /*001a*/ 	.short	(.L_23 - .L_22)
.L_22:
        /*001c*/ 	.word	0x00000000
        /*0020*/ 	.short	0x0004
        /*0022*/ 	.short	0x001c
        /*0024*/ 	.byte	0x00, 0xf0, 0x11, 0x00


	//----- nvinfo : EIATTR_KPARAM_INFO
	.align		4
.L_23:
        /*0028*/ 	.byte	0x04, 0x17
        /*002a*/ 	.short	(.L_25 - .L_24)
.L_24:
        /*002c*/ 	.word	0x00000000
        /*0030*/ 	.short	0x0003
        /*0032*/ 	.short	0x0018
        /*0034*/ 	.byte	0x00, 0xf0, 0x11, 0x00


	//----- nvinfo : EIATTR_KPARAM_INFO
	.align		4
.L_25:
        /*0038*/ 	.byte	0x04, 0x17
        /*003a*/ 	.short	(.L_27 - .L_26)
.L_26:
        /*003c*/ 	.word	0x00000000
        /*0040*/ 	.short	0x0002
        /*0042*/ 	.short	0x0010
        /*0044*/ 	.byte	0x00, 0xf5, 0x21, 0x00


	//----- nvinfo : EIATTR_KPARAM_INFO
	.align		4
.L_27:
        /*0048*/ 	.byte	0x04, 0x17
        /*004a*/ 	.short	(.L_29 - .L_28)
.L_28:
        /*004c*/ 	.word	0x00000000
        /*0050*/ 	.short	0x0001
        /*0052*/ 	.short	0x0008
        /*0054*/ 	.byte	0x00, 0xf5, 0x21, 0x00


	//----- nvinfo : EIATTR_KPARAM_INFO
	.align		4
.L_29:
        /*0058*/ 	.byte	0x04, 0x17
        /*005a*/ 	.short	(.L_31 - .L_30)
.L_30:
        /*005c*/ 	.word	0x00000000
        /*0060*/ 	.short	0x0000
        /*0062*/ 	.short	0x0000
        /*0064*/ 	.byte	0x00, 0xf5, 0x21, 0x00


	//----- nvinfo : EIATTR_SPARSE_MMA_MASK
	.align		4
.L_31:
        /*0068*/ 	.byte	0x03, 0x50
        /*006a*/ 	.short	0x0000


	//----- nvinfo : EIATTR_MAXREG_COUNT
	.align		4
        /*006c*/ 	.byte	0x03, 0x1b
        /*006e*/ 	.short	0x00ff


	//----- nvinfo : EIATTR_NUM_BARRIERS
	.align		4
        /*0070*/ 	.byte	0x02, 0x4c
        /*0072*/ 	.byte	0x01
	.zero		1


	//----- nvinfo : EIATTR_MERCURY_ISA_VERSION
	.align		4
        /*0074*/ 	.byte	0x03, 0x5f
        /*0076*/ 	.short	0x0101


	//----- nvinfo : EIATTR_VRC_CTA_INIT_COUNT
	.align		4
        /*0078*/ 	.byte	0x02, 0x4a
	.zero		1
	.zero		1


	//----- nvinfo : EIATTR_EXIT_INSTR_OFFSETS
	.align		4
        /*007c*/ 	.byte	0x04, 0x1c
        /*007e*/ 	.short	(.L_33 - .L_32)


	//   ....[0]....
.L_32:
        /*0080*/ 	.word	0x00000c90


	//   ....[1]....
        /*0084*/ 	.word	0x00000ce0


	//----- nvinfo : EIATTR_CBANK_PARAM_SIZE
	.align		4
.L_33:
        /*0088*/ 	.byte	0x03, 0x19
        /*008a*/ 	.short	0x0024


	//----- nvinfo : EIATTR_PARAM_CBANK
	.align		4
        /*008c*/ 	.byte	0x04, 0x0a
        /*008e*/ 	.short	(.L_35 - .L_34)
	.align		4
.L_34:
        /*0090*/ 	.word	index@(.nv.constant0._Z28tiled_xgemm_1d_coarse_kernelPfS_S_iii)
        /*0094*/ 	.short	0x0380
        /*0096*/ 	.short	0x0024


	//----- nvinfo : EIATTR_SW_WAR
	.align		4
.L_35:
        /*0098*/ 	.byte	0x04, 0x36
        /*009a*/ 	.short	(.L_37 - .L_36)
.L_36:
        /*009c*/ 	.word	0x00000008
.L_37:


//--------------------- .nv.info._Z18tiled_xgemm_kernelPfS_S_iii --------------------------
	.section	.nv.info._Z18tiled_xgemm_kernelPfS_S_iii,"",@"SHT_CUDA_INFO"
	.sectionflags	@""
	.align	4


	//----- nvinfo : EIATTR_CUDA_API_VERSION
	.align		4
        /*0000*/ 	.byte	0x04, 0x37
        /*0002*/ 	.short	(.L_39 - .L_38)
.L_38:
        /*0004*/ 	.word	0x00000082


	//----- nvinfo : EIATTR_KPARAM_INFO
	.align		4
.L_39:
        /*0008*/ 	.byte	0x04, 0x17
        /*000a*/ 	.short	(.L_41 - .L_40)
.L_40:
        /*000c*/ 	.word	0x00000000
        /*0010*/ 	.short	0x0005
        /*0012*/ 	.short	0x0020
        /*0014*/ 	.byte	0x00, 0xf0, 0x11, 0x00


	//----- nvinfo : EIATTR_KPARAM_INFO
	.align		4
.L_41:
        /*0018*/ 	.byte	0x04, 0x17
        /*001a*/ 	.short	(.L_43 - .L_42)
.L_42:
        /*001c*/ 	.word	0x00000000
        /*0020*/ 	.short	0x0004
        /*0022*/ 	.short	0x001c
        /*0024*/ 	.byte	0x00, 0xf0, 0x11, 0x00


	//----- nvinfo : EIATTR_KPARAM_INFO
	.align		4
.L_43:
        /*0028*/ 	.byte	0x04, 0x17
        /*002a*/ 	.short	(.L_45 - .L_44)
.L_44:
        /*002c*/ 	.word	0x00000000
        /*0030*/ 	.short	0x0003
        /*0032*/ 	.short	0x0018
        /*0034*/ 	.byte	0x00, 0xf0, 0x11, 0x00


	//----- nvinfo : EIATTR_KPARAM_INFO
	.align		4
.L_45:
        /*0038*/ 	.byte	0x04, 0x17
        /*003a*/ 	.short	(.L_47 - .L_46)
.L_46:
        /*003c*/ 	.word	0x00000000
        /*0040*/ 	.short	0x0002
        /*0042*/ 	.short	0x0010
        /*0044*/ 	.byte	0x00, 0xf5, 0x21, 0x00


	//----- nvinfo : EIATTR_KPARAM_INFO
	.align		4
.L_47:
        /*0048*/ 	.byte	0x04, 0x17
        /*004a*/ 	.short	(.L_49 - .L_48)
.L_48:
        /*004c*/ 	.word	0x00000000
        /*0050*/ 	.short	0x0001
        /*0052*/ 	.short	0x0008
        /*0054*/ 	.byte	0x00, 0xf5, 0x21, 0x00


	//----- nvinfo : EIATTR_KPARAM_INFO
	.align		4
.L_49:
        /*0058*/ 	.byte	0x04, 0x17
        /*005a*/ 	.short	(.L_51 - .L_50)
.L_50:
        /*005c*/ 	.word	0x00000000
        /*0060*/ 	.short	0x0000
        /*0062*/ 	.short	0x0000
        /*0064*/ 	.byte	0x00, 0xf5, 0x21, 0x00


	//----- nvinfo : EIATTR_SPARSE_MMA_MASK
	.align		4
.L_51:
        /*0068*/ 	.byte	0x03, 0x50
        /*006a*/ 	.short	0x0000


	//----- nvinfo : EIATTR_MAXREG_COUNT
	.align		4
        /*006c*/ 	.byte	0x03, 0x1b
        /*006e*/ 	.short	0x00ff


	//----- nvinfo : EIATTR_NUM_BARRIERS
	.align		4
        /*0070*/ 	.byte	0x02, 0x4c
        /*0072*/ 	.byte	0x01
	.zero		1


	//----- nvinfo : EIATTR_MERCURY_ISA_VERSION
	.align		4
        /*0074*/ 	.byte	0x03, 0x5f
        /*0076*/ 	.short	0x0101


	//----- nvinfo : EIATTR_VRC_CTA_INIT_COUNT
	.align		4
        /*0078*/ 	.byte	0x02, 0x4a
	.zero		1
	.zero		1


	//----- nvinfo : EIATTR_EXIT_INSTR_OFFSETS
	.align		4
        /*007c*/ 	.byte	0x04, 0x1c
        /*007e*/ 	.short	(.L_53 - .L_52)


	//   ....[0]....
.L_52:
        /*0080*/ 	.word	0x00000870


	//   ....[1]....
        /*0084*/ 	.word	0x000008c0


	//----- nvinfo : EIATTR_CBANK_PARAM_SIZE
	.align		4
.L_53:
        /*0088*/ 	.byte	0x03, 0x19
        /*008a*/ 	.short	0x0024


	//----- nvinfo : EIATTR_PARAM_CBANK
	.align		4
        /*008c*/ 	.byte	0x04, 0x0a
        /*008e*/ 	.short	(.L_55 - .L_54)
	.align		4
.L_54:
        /*0090*/ 	.word	index@(.nv.constant0._Z18tiled_xgemm_kernelPfS_S_iii)
        /*0094*/ 	.short	0x0380
        /*0096*/ 	.short	0x0024


	//----- nvinfo : EIATTR_SW_WAR
	.align		4
.L_55:
        /*0098*/ 	.byte	0x04, 0x36
        /*009a*/ 	.short	(.L_57 - .L_56)
.L_56:
        /*009c*/ 	.word	0x00000008
.L_57:


//--------------------- .nv.info._Z18naive_xgemm_kernelPfS_S_iii --------------------------
	.section	.nv.info._Z18naive_xgemm_kernelPfS_S_iii,"",@"SHT_CUDA_INFO"
	.sectionflags	@""
	.align	4


	//----- nvinfo : EIATTR_CUDA_API_VERSION
	.align		4
        /*0000*/ 	.byte	0x04, 0x37
        /*0002*/ 	.short	(.L_59 - .L_58)
.L_58:
        /*0004*/ 	.word	0x00000082


	//----- nvinfo : EIATTR_KPARAM_INFO
	.align		4
.L_59:
        /*0008*/ 	.byte	0x04, 0x17
        /*000a*/ 	.short	(.L_61 - .L_60)
.L_60:
        /*000c*/ 	.word	0x00000000
        /*0010*/ 	.short	0x0005
        /*0012*/ 	.short	0x0020
        /*0014*/ 	.byte	0x00, 0xf0, 0x11, 0x00


	//----- nvinfo : EIATTR_KPARAM_INFO
	.align		4
.L_61:
        /*0018*/ 	.byte	0x04, 0x17
        /*001a*/ 	.short	(.L_63 - .L_62)
.L_62:
        /*001c*/ 	.word	0x00000000
        /*0020*/ 	.short	0x0004
        /*0022*/ 	.short	0x001c
        /*0024*/ 	.byte	0x00, 0xf0, 0x11, 0x00


	//----- nvinfo : EIATTR_KPARAM_INFO
	.align		4
.L_63:
        /*0028*/ 	.byte	0x04, 0x17
        /*002a*/ 	.short	(.L_65 - .L_64)
.L_64:
        /*002c*/ 	.word	0x00000000
        /*0030*/ 	.short	0x0003
        /*0032*/ 	.short	0x0018
        /*0034*/ 	.byte	0x00, 0xf0, 0x11, 0x00


	//----- nvinfo : EIATTR_KPARAM_INFO
	.align		4
.L_65:
        /*0038*/ 	.byte	0x04, 0x17
        /*003a*/ 	.short	(.L_67 - .L_66)
.L_66:
        /*003c*/ 	.word	0x00000000
        /*0040*/ 	.short	0x0002
        /*0042*/ 	.short	0x0010
        /*0044*/ 	.byte	0x00, 0xf5, 0x21, 0x00


	//----- nvinfo : EIATTR_KPARAM_INFO
	.align		4
.L_67:
        /*0048*/ 	.byte	0x04, 0x17
        /*004a*/ 	.short	(.L_69 - .L_68)
.L_68:
        /*004c*/ 	.word	0x00000000
        /*0050*/ 	.short	0x0001
        /*0052*/ 	.short	0x0008
        /*0054*/ 	.byte	0x00, 0xf5, 0x21, 0x00


	//----- nvinfo : EIATTR_KPARAM_INFO
	.align		4
.L_69:
        /*0058*/ 	.byte	0x04, 0x17
        /*005a*/ 	.short	(.L_71 - .L_70)
.L_70:
        /*005c*/ 	.word	0x00000000
        /*0060*/ 	.short	0x0000
        /*0062*/ 	.short	0x0000
        /*0064*/ 	.byte	0x00, 0xf5, 0x21, 0x00


	//----- nvinfo : EIATTR_SPARSE_MMA_MASK
	.align		4
.L_71:
        /*0068*/ 	.byte	0x03, 0x50
        /*006a*/ 	.short	0x0000


	//----- nvinfo : EIATTR_MAXREG_COUNT
	.align		4
        /*006c*/ 	.byte	0x03, 0x1b
        /*006e*/ 	.short	0x00ff


	//----- nvinfo : EIATTR_MERCURY_ISA_VERSION
	.align		4
        /*0070*/ 	.byte	0x03, 0x5f
        /*0072*/ 	.short	0x0101


	//----- nvinfo : EIATTR_VRC_CTA_INIT_COUNT
	.align		4
        /*0074*/ 	.byte	0x02, 0x4a
	.zero		1
	.zero		1


	//----- nvinfo : EIATTR_EXIT_INSTR_OFFSETS
	.align		4
        /*0078*/ 	.byte	0x04, 0x1c
        /*007a*/ 	.short	(.L_73 - .L_72)


	//   ....[0]....
.L_72:
        /*007c*/ 	.word	0x00000060


	//   ....[1]....
        /*0080*/ 	.word	0x000010e0


	//----- nvinfo : EIATTR_CBANK_PARAM_SIZE
	.align		4
.L_73:
        /*0084*/ 	.byte	0x03, 0x19
        /*0086*/ 	.short	0x0024


	//----- nvinfo : EIATTR_PARAM_CBANK
	.align		4
        /*0088*/ 	.byte	0x04, 0x0a
        /*008a*/ 	.short	(.L_75 - .L_74)
	.align		4
.L_74:
        /*008c*/ 	.word	index@(.nv.constant0._Z18naive_xgemm_kernelPfS_S_iii)
        /*0090*/ 	.short	0x0380
        /*0092*/ 	.short	0x0024


	//----- nvinfo : EIATTR_SW_WAR
	.align		4
.L_75:
        /*0094*/ 	.byte	0x04, 0x36
        /*0096*/ 	.short	(.L_77 - .L_76)
.L_76:
        /*0098*/ 	.word	0x00000008
.L_77:


//--------------------- .nv.callgraph             --------------------------
	.section	.nv.callgraph,"",@"SHT_CUDA_CALLGRAPH"
	.align	4
	.sectionentsize	8
	.align		4
        /*0000*/ 	.word	0x00000000
	.align		4
        /*0004*/ 	.word	0xffffffff
	.align		4
        /*0008*/ 	.word	0x00000000
	.align		4
        /*000c*/ 	.word	0xfffffffe
	.align		4
        /*0010*/ 	.word	0x00000000
	.align		4
        /*0014*/ 	.word	0xfffffffd
	.align		4
        /*0018*/ 	.word	0x00000000
	.align		4
        /*001c*/ 	.word	0xfffffffc


//--------------------- .text._Z28tiled_xgemm_1d_coarse_kernelPfS_S_iii --------------------------
	.section	.text._Z28tiled_xgemm_1d_coarse_kernelPfS_S_iii,"ax",@progbits
	.align	128
        .global         _Z28tiled_xgemm_1d_coarse_kernelPfS_S_iii
        .type           _Z28tiled_xgemm_1d_coarse_kernelPfS_S_iii,@function
        .size           _Z28tiled_xgemm_1d_coarse_kernelPfS_S_iii,(.L_x_13 - _Z28tiled_xgemm_1d_coarse_kernelPfS_S_iii)
        .other          _Z28tiled_xgemm_1d_coarse_kernelPfS_S_iii,@"STO_CUDA_ENTRY STV_DEFAULT"
_Z28tiled_xgemm_1d_coarse_kernelPfS_S_iii:
.text._Z28tiled_xgemm_1d_coarse_kernelPfS_S_iii:
[----:B------:R-:W-:Y:S01]  /*0000*/  LDC R1, c[0x0][0x37c] ;  /* 0x0000df00ff017b82 */ /* 0x000fe20000000800 */
[----:B------:R-:W0:Y:S07]  /*0010*/  S2R R2, SR_TID.X ;  /* 0x0000000000027919 */ /* 0x000e2e0000002100 */
[----:B------:R-:W1:Y:S01]  /*0020*/  S2UR UR4, SR_CTAID.Y ;  /* 0x00000000000479c3 */ /* 0x000e620000002600 */
[----:B------:R-:W2:Y:S01]  /*0030*/  LDCU UR7, c[0x0][0x3a0] ;  /* 0x00007400ff0777ac */ /* 0x000ea20008000800 */
[----:B------:R-:W-:Y:S01]  /*0040*/  HFMA2 R43, -RZ, RZ, 0, 0 ;  /* 0x00000000ff2b7431 */ /* 0x000fe200000001ff */
[----:B------:R-:W3:Y:S01]  /*0050*/  S2R R3, SR_CTAID.X ;  /* 0x0000000000037919 */ /* 0x000ee20000002500 */
[----:B------:R-:W-:Y:S01]  /*0060*/  HFMA2 R39, -RZ, RZ, 0, 0 ;  /* 0x00000000ff277431 */ /* 0x000fe200000001ff */
[----:B------:R-:W-:-:S02]  /*0070*/  CS2R R20, SRZ ;  /* 0x0000000000147805 */ /* 0x000fc4000001ff00 */
[----:B------:R-:W-:Y:S02]  /*0080*/  MOV R45, RZ ;  /* 0x000000ff002d7202 */ /* 0x000fe40000000f00 */
[----:B------:R-:W-:Y:S02]  /*0090*/  CS2R R22, SRZ ;  /* 0x0000000000167805 */ /* 0x000fe4000001ff00 */
[----:B------:R-:W-:Y:S01]  /*00a0*/  MOV R25, RZ ;  /* 0x000000ff00197202 */ /* 0x000fe20000000f00 */
[----:B------:R-:W4:Y:S01]  /*00b0*/  LDCU.64 UR8, c[0x0][0x358] ;  /* 0x00006b00ff0877ac */ /* 0x000f220008000a00 */
[----:B--2---:R-:W-:Y:S02]  /*00c0*/  UISETP.GE.AND UP0, UPT, UR7, 0x1, UPT ;  /* 0x000000010700788c */ /* 0x004fe4000bf06270 */
[----:B-1----:R-:W-:Y:S01]  /*00d0*/  USHF.L.U32 UR4, UR4, 0x6, URZ ;  /* 0x0000000604047899 */ /* 0x002fe200080006ff */
[----:B0-----:R-:W-:Y:S02]  /*00e0*/  SHF.R.U32.HI R34, RZ, 0x6, R2 ;  /* 0x00000006ff227819 */ /* 0x001fe40000011602 */
[----:B---3--:R-:W-:-:S03]  /*00f0*/  SHF.L.U32 R3, R3, 0x6, RZ ;  /* 0x0000000603037819 */ /* 0x008fc600000006ff */
[----:B------:R-:W-:Y:S02]  /*0100*/  LEA R35, R34, UR4, 0x3 ;  /* 0x0000000422237c11 */ /* 0x000fe4000f8e18ff */
[----:B------:R-:W-:Y:S01]  /*0110*/  LOP3.LUT R36, R3, 0x3f, R2, 0xf8, !PT ;  /* 0x0000003f03247812 */ /* 0x000fe200078ef802 */
[----:B----4-:R-:W-:Y:S06]  /*0120*/  BRA.U !UP0, `(.L_x_0) ;  /* 0x0000000908207547 */ /* 0x010fec000b800000 */
[----:B------:R-:W0:Y:S01]  /*0130*/  S2UR UR6, SR_CgaCtaId ;  /* 0x00000000000679c3 */ /* 0x000e220000008800 */
[----:B------:R-:W1:Y:S01]  /*0140*/  LDCU UR10, c[0x0][0x39c] ;  /* 0x00007380ff0a77ac */ /* 0x000e620008000800 */
[C---:B------:R-:W-:Y:S02]  /*0150*/  LEA.HI R32, R2.reuse, UR4, RZ, 0x1d ;  /* 0x0000000402207c11 */ /* 0x040fe4000f8fe8ff */
[C---:B------:R-:W-:Y:S01]  /*0160*/  LOP3.LUT R33, R2.reuse, 0x7, RZ, 0xc0, !PT ;  /* 0x0000000702217812 */ /* 0x040fe200078ec0ff */
[----:B------:R-:W-:Y:S01]  /*0170*/  UMOV UR5, 0x400 ;  /* 0x0000040000057882 */ /* 0x000fe20000000000 */
[C---:B------:R-:W-:Y:S01]  /*0180*/  LOP3.LUT R0, R2.reuse, 0x3c0, RZ, 0xc0, !PT ;  /* 0x000003c002007812 */ /* 0x040fe200078ec0ff */
[----:B------:R-:W-:Y:S01]  /*0190*/  UIADD3 UR4, UPT, UPT, UR5, 0x800, URZ ;  /* 0x0000080005047890 */ /* 0x000fe2000fffe0ff */
[C---:B------:R-:W-:Y:S01]  /*01a0*/  SHF.L.U32 R30, R2.reuse, 0x2, RZ ;  /* 0x00000002021e7819 */ /* 0x040fe200000006ff */
[----:B------:R-:W2:Y:S01]  /*01b0*/  LDCU UR12, c[0x0][0x3a0] ;  /* 0x00007400ff0c77ac */ /* 0x000ea20008000800 */
[----:B------:R-:W-:-:S02]  /*01c0*/  LOP3.LUT R28, R2, 0x3f, RZ, 0xc0, !PT ;  /* 0x0000003f021c7812 */ /* 0x000fc400078ec0ff */
[--C-:B------:R-:W-:Y:S01]  /*01d0*/  LOP3.LUT R31, R0, 0x3f, R2.reuse, 0xf8, !PT ;  /* 0x0000003f001f7812 */ /* 0x100fe200078ef802 */
[----:B------:R-:W3:Y:S01]  /*01e0*/  LDCU UR11, c[0x0][0x398] ;  /* 0x00007300ff0b77ac */ /* 0x000ee20008000800 */
[----:B------:R-:W-:Y:S02]  /*01f0*/  MOV R43, RZ ;  /* 0x000000ff002b7202 */ /* 0x000fe40000000f00 */
[----:B------:R-:W-:Y:S01]  /*0200*/  LOP3.LUT R30, R30, 0xf00, RZ, 0xc0, !PT ;  /* 0x00000f001e1e7812 */ /* 0x000fe200078ec0ff */
[----:B-1----:R-:W-:Y:S01]  /*0210*/  IMAD R5, R34, UR10, R3 ;  /* 0x0000000a22057c24 */ /* 0x002fe2000f8e0203 */
[----:B------:R-:W-:Y:S01]  /*0220*/  LOP3.LUT R3, R33, 0x3f8, R2, 0xf8, !PT ;  /* 0x000003f821037812 */ /* 0x000fe200078ef802 */
[----:B------:R-:W-:Y:S01]  /*0230*/  IMAD R2, R32, UR7, R33 ;  /* 0x0000000720027c24 */ /* 0x000fe2000f8e0221 */
[----:B0-----:R-:W-:Y:S02]  /*0240*/  ULEA UR5, UR6, UR5, 0x18 ;  /* 0x0000000506057291 */ /* 0x001fe4000f8ec0ff */
[----:B------:R-:W-:Y:S01]  /*0250*/  IADD3 R0, PT, PT, R28, R5, RZ ;  /* 0x000000051c007210 */ /* 0x000fe20007ffe0ff */
[----:B------:R-:W-:-:S03]  /*0260*/  ULEA UR4, UR6, UR4, 0x18 ;  /* 0x0000000406047291 */ /* 0x000fc6000f8ec0ff */
[----:B------:R-:W-:-:S03]  /*0270*/  LEA R3, R3, UR5, 0x2 ;  /* 0x0000000503037c11 */ /* 0x000fc6000f8e10ff */
[----:B------:R-:W-:Y:S02]  /*0280*/  LEA R31, R31, UR4, 0x2 ;  /* 0x000000041f1f7c11 */ /* 0x000fe4000f8e10ff */
[----:B------:R-:W-:Y:S01]  /*0290*/  LEA R28, R28, UR4, 0x2 ;  /* 0x000000041c1c7c11 */ /* 0x000fe2000f8e10ff */
[----:B--23--:R-:W-:-:S06]  /*02a0*/  UMOV UR4, URZ ;  /* 0x000000ff00047c82 */ /* 0x00cfcc0008000000 */
.L_x_1:
[----:B------:R-:W0:Y:S01]  /*02b0*/  LDC R29, c[0x0][0x39c] ;  /* 0x0000e700ff1d7b82 */ /* 0x000e220000000800 */
[----:B------:R-:W-:Y:S01]  /*02c0*/  ISETP.GE.AND P0, PT, R33, UR12, PT ;  /* 0x0000000c21007c0c */ /* 0x000fe2000bf06270 */
[----:B------:R-:W-:Y:S01]  /*02d0*/  HFMA2 R26, -RZ, RZ, 0, 0 ;  /* 0x00000000ff1a7431 */ /* 0x000fe200000001ff */
[----:B------:R-:W-:Y:S02]  /*02e0*/  MOV R40, RZ ;  /* 0x000000ff00287202 */ /* 0x000fe40000000f00 */
[----:B------:R-:W-:-:S13]  /*02f0*/  ISETP.GE.OR P0, PT, R32, UR11, P0 ;  /* 0x0000000b20007c0c */ /* 0x000fda0008706670 */
[----:B------:R-:W1:Y:S01]  /*0300*/  @!P0 LDC.64 R6, c[0x0][0x380] ;  /* 0x0000e000ff068b82 */ /* 0x000e620000000a00 */
[----:B0-----:R-:W-:-:S04]  /*0310*/  ISETP.GE.AND P1, PT, R36, R29, PT ;  /* 0x0000001d2400720c */ /* 0x001fc80003f26270 */
[----:B------:R-:W-:-:S13]  /*0320*/  ISETP.GE.OR P1, PT, R34, UR12, P1 ;  /* 0x0000000c22007c0c */ /* 0x000fda0008f26670 */
[----:B------:R-:W0:Y:S01]  /*0330*/  @!P1 LDC.64 R4, c[0x0][0x388] ;  /* 0x0000e200ff049b82 */ /* 0x000e220000000a00 */
[----:B-1----:R-:W-:-:S05]  /*0340*/  @!P0 IMAD.WIDE.U32 R8, R2, 0x4, R6 ;  /* 0x0000000402088825 */ /* 0x002fca00078e0006 */
[----:B------:R-:W2:Y:S01]  /*0350*/  @!P0 LDG.E.CONSTANT R26, desc[UR8][R8.64] ;  /* 0x00000008081a8981 */ /* 0x000ea2000c1e9900 */
[----:B0-----:R-:W-:-:S05]  /*0360*/  @!P1 IMAD.WIDE R10, R0, 0x4, R4 ;  /* 0x00000004000a9825 */ /* 0x001fca00078e0204 */
[----:B------:R-:W3:Y:S04]  /*0370*/  @!P1 LDG.E.CONSTANT R40, desc[UR8][R10.64] ;  /* 0x000000080a289981 */ /* 0x000ee8000c1e9900 */
[----:B--2---:R-:W-:Y:S04]  /*0380*/  STS [R3], R26 ;  /* 0x0000001a03007388 */ /* 0x004fe80000000800 */
[----:B---3--:R-:W-:Y:S01]  /*0390*/  STS [R31], R40 ;  /* 0x000000281f007388 */ /* 0x008fe20000000800 */
[----:B------:R-:W-:Y:S06]  /*03a0*/  BAR.SYNC.DEFER_BLOCKING 0x0 ;  /* 0x0000000000007b1d */ /* 0x000fec0000010000 */
[----:B------:R-:W-:Y:S04]  /*03b0*/  LDS R27, [R28] ;  /* 0x000000001c1b7984 */ /* 0x000fe80000000800 */
[----:B------:R-:W0:Y:S04]  /*03c0*/  LDS.128 R4, [R30+UR5] ;  /* 0x000000051e047984 */ /* 0x000e280008000c00 */
[----:B------:R-:W1:Y:S04]  /*03d0*/  LDS R24, [R28+0x100] ;  /* 0x000100001c187984 */ /* 0x000e680000000800 */
[----:B------:R-:W2:Y:S04]  /*03e0*/  LDS R38, [R28+0x200] ;  /* 0x000200001c267984 */ /* 0x000ea80000000800 */
[----:B------:R-:W3:Y:S04]  /*03f0*/  LDS.128 R16, [R30+UR5+0x40] ;  /* 0x000040051e107984 */ /* 0x000ee80008000c00 */
[----:B------:R-:W4:Y:S04]  /*0400*/  LDS R37, [R28+0x300] ;  /* 0x000300001c257984 */ /* 0x000f280000000800 */
[----:B------:R-:W5:Y:S04]  /*0410*/  LDS.128 R12, [R30+UR5+0x20] ;  /* 0x000020051e0c7984 */ /* 0x000f680008000c00 */
[----:B------:R-:W5:Y:S01]  /*0420*/  LDS.128 R8, [R30+UR5+0x80] ;  /* 0x000080051e087984 */ /* 0x000f620008000c00 */
[----:B0-----:R-:W-:-:S04]  /*0430*/  FFMA R41, R27, R4, R22 ;  /* 0x000000041b297223 */ /* 0x001fc80000000016 */
[----:B-1----:R-:W-:-:S04]  /*0440*/  FFMA R5, R24, R5, R41 ;  /* 0x0000000518057223 */ /* 0x002fc80000000029 */
[----:B--2---:R-:W-:Y:S01]  /*0450*/  FFMA R6, R38, R6, R5 ;  /* 0x0000000626067223 */ /* 0x004fe20000000005 */
[----:B---3--:R-:W-:-:S04]  /*0460*/  FFMA R16, R27, R16, R39 ;  /* 0x000000101b107223 */ /* 0x008fc80000000027 */
[----:B------:R-:W-:Y:S01]  /*0470*/  FFMA R17, R24, R17, R16 ;  /* 0x0000001118117223 */ /* 0x000fe20000000010 */
[----:B----4-:R-:W-:Y:S02]  /*0480*/  FFMA R42, R37, R7, R6 ;  /* 0x00000007252a7223 */ /* 0x010fe40000000006 */
[----:B------:R-:W0:Y:S01]  /*0490*/  LDS.128 R4, [R30+UR5+0x60] ;  /* 0x000060051e047984 */ /* 0x000e220008000c00 */
[----:B------:R-:W-:-:S04]  /*04a0*/  FFMA R18, R38, R18, R17 ;  /* 0x0000001226127223 */ /* 0x000fc80000000011 */
[----:B------:R-:W-:Y:S02]  /*04b0*/  FFMA R41, R37, R19, R18 ;  /* 0x0000001325297223 */ /* 0x000fe40000000012 */
[----:B------:R-:W1:Y:S01]  /*04c0*/  LDS.128 R16, [R30+UR5+0xc0] ;  /* 0x0000c0051e107984 */ /* 0x000e620008000c00 */
[----:B-----5:R-:W-:-:S04]  /*04d0*/  FFMA R12, R27, R12, R25 ;  /* 0x0000000c1b0c7223 */ /* 0x020fc80000000019 */
[----:B------:R-:W-:-:S04]  /*04e0*/  FFMA R13, R24, R13, R12 ;  /* 0x0000000d180d7223 */ /* 0x000fc8000000000c */
[----:B------:R-:W-:Y:S01]  /*04f0*/  FFMA R14, R38, R14, R13 ;  /* 0x0000000e260e7223 */ /* 0x000fe2000000000d */
[----:B------:R-:W-:-:S03]  /*0500*/  FFMA R8, R27, R8, R21 ;  /* 0x000000081b087223 */ /* 0x000fc60000000015 */
[----:B------:R-:W-:Y:S02]  /*0510*/  FFMA R39, R37, R15, R14 ;  /* 0x0000000f25277223 */ /* 0x000fe4000000000e */
[----:B------:R-:W2:Y:S01]  /*0520*/  LDS.128 R12, [R30+UR5+0xa0] ;  /* 0x0000a0051e0c7984 */ /* 0x000ea20008000c00 */
[----:B0-----:R-:W-:-:S04]  /*0530*/  FFMA R23, R27, R4, R23 ;  /* 0x000000041b177223 */ /* 0x001fc80000000017 */
[----:B------:R-:W-:-:S04]  /*0540*/  FFMA R5, R24, R5, R23 ;  /* 0x0000000518057223 */ /* 0x000fc80000000017 */
[----:B------:R-:W-:Y:S01]  /*0550*/  FFMA R6, R38, R6, R5 ;  /* 0x0000000626067223 */ /* 0x000fe20000000005 */
[C---:B-1----:R-:W-:Y:S02]  /*0560*/  FFMA R5, R27.reuse, R16, R20 ;  /* 0x000000101b057223 */ /* 0x042fe40000000014 */
[----:B------:R-:W0:Y:S01]  /*0570*/  LDS.128 R20, [R30+UR5+0xe0] ;  /* 0x0000e0051e147984 */ /* 0x000e220008000c00 */
[C---:B------:R-:W-:Y:S01]  /*0580*/  FFMA R9, R24.reuse, R9, R8 ;  /* 0x0000000918097223 */ /* 0x040fe20000000008 */
[----:B------:R-:W-:Y:S01]  /*0590*/  FFMA R17, R24, R17, R5 ;  /* 0x0000001118117223 */ /* 0x000fe20000000005 */
[----:B--2---:R-:W-:-:S04]  /*05a0*/  FFMA R12, R27, R12, R45 ;  /* 0x0000000c1b0c7223 */ /* 0x004fc8000000002d */
[----:B------:R-:W-:Y:S01]  /*05b0*/  FFMA R13, R24, R13, R12 ;  /* 0x0000000d180d7223 */ /* 0x000fe2000000000c */
[C---:B------:R-:W-:Y:S01]  /*05c0*/  FFMA R10, R38.reuse, R10, R9 ;  /* 0x0000000a260a7223 */ /* 0x040fe20000000009 */
[C---:B------:R-:W-:Y:S02]  /*05d0*/  FFMA R18, R38.reuse, R18, R17 ;  /* 0x0000001226127223 */ /* 0x040fe40000000011 */
[----:B------:R-:W-:Y:S01]  /*05e0*/  FFMA R14, R38, R14, R13 ;  /* 0x0000000e260e7223 */ /* 0x000fe2000000000d */
[C---:B------:R-:W-:Y:S01]  /*05f0*/  FFMA R16, R37.reuse, R7, R6 ;  /* 0x0000000725107223 */ /* 0x040fe20000000006 */
[C---:B------:R-:W-:Y:S01]  /*0600*/  FFMA R45, R37.reuse, R11, R10 ;  /* 0x0000000b252d7223 */ /* 0x040fe2000000000a */
[C---:B------:R-:W-:Y:S01]  /*0610*/  FFMA R40, R37.reuse, R19, R18 ;  /* 0x0000001325287223 */ /* 0x040fe20000000012 */
[----:B------:R-:W-:Y:S01]  /*0620*/  FFMA R44, R37, R15, R14 ;  /* 0x0000000f252c7223 */ /* 0x000fe2000000000e */
[----:B------:R-:W-:Y:S01]  /*0630*/  LDS.128 R8, [R30+UR5+0x50] ;  /* 0x000050051e087984 */ /* 0x000fe20008000c00 */
[----:B0-----:R-:W-:-:S04]  /*0640*/  FFMA R20, R27, R20, R43 ;  /* 0x000000141b147223 */ /* 0x001fc8000000002b */
[----:B------:R-:W-:Y:S02]  /*0650*/  FFMA R5, R24, R21, R20 ;  /* 0x0000001518057223 */ /* 0x000fe40000000014 */
[----:B------:R-:W-:Y:S04]  /*0660*/  LDS R21, [R28+0x400] ;  /* 0x000400001c157984 */ /* 0x000fe80000000800 */
[----:B------:R-:W0:Y:S01]  /*0670*/  LDS.128 R24, [R30+UR5+0x10] ;  /* 0x000010051e187984 */ /* 0x000e220008000c00 */
[----:B------:R-:W-:-:S03]  /*0680*/  FFMA R22, R38, R22, R5 ;  /* 0x0000001626167223 */ /* 0x000fc60000000005 */
[----:B------:R-:W1:Y:S01]  /*0690*/  LDS R20, [R28+0x500] ;  /* 0x000500001c147984 */ /* 0x000e620000000800 */
[----:B------:R-:W-:-:S03]  /*06a0*/  FFMA R43, R37, R23, R22 ;  /* 0x00000017252b7223 */ /* 0x000fc60000000016 */
[----:B------:R-:W2:Y:S04]  /*06b0*/  LDS R37, [R28+0x600] ;  /* 0x000600001c257984 */ /* 0x000ea80000000800 */
[----:B------:R-:W3:Y:S01]  /*06c0*/  LDS.128 R4, [R30+UR5+0x30] ;  /* 0x000030051e047984 */ /* 0x000ee20008000c00 */
[----:B0-----:R-:W-:-:S03]  /*06d0*/  FFMA R13, R21, R24, R42 ;  /* 0x00000018150d7223 */ /* 0x001fc6000000002a */
[----:B------:R-:W0:Y:S01]  /*06e0*/  LDS R24, [R28+0x700] ;  /* 0x000700001c187984 */ /* 0x000e220000000800 */
[----:B-1----:R-:W-:-:S04]  /*06f0*/  FFMA R12, R20, R25, R13 ;  /* 0x00000019140c7223 */ /* 0x002fc8000000000d */
[----:B--2---:R-:W-:Y:S02]  /*0700*/  FFMA R17, R37, R26, R12 ;  /* 0x0000001a25117223 */ /* 0x004fe4000000000c */
[----:B------:R-:W1:Y:S01]  /*0710*/  LDS.128 R12, [R30+UR5+0x70] ;  /* 0x000070051e0c7984 */ /* 0x000e620008000c00 */
[C---:B---3--:R-:W-:Y:S01]  /*0720*/  FFMA R4, R21.reuse, R4, R39 ;  /* 0x0000000415047223 */ /* 0x048fe20000000027 */
[----:B------:R-:W-:-:S03]  /*0730*/  FFMA R41, R21, R8, R41 ;  /* 0x0000000815297223 */ /* 0x000fc60000000029 */
[----:B------:R-:W-:-:S04]  /*0740*/  FFMA R4, R20, R5, R4 ;  /* 0x0000000514047223 */ /* 0x000fc80000000004 */
[----:B------:R-:W-:Y:S01]  /*0750*/  FFMA R6, R37, R6, R4 ;  /* 0x0000000625067223 */ /* 0x000fe20000000004 */
[----:B------:R-:W-:-:S04]  /*0760*/  FFMA R4, R20, R9, R41 ;  /* 0x0000000914047223 */ /* 0x000fc80000000029 */
[----:B------:R-:W-:Y:S01]  /*0770*/  FFMA R39, R37, R10, R4 ;  /* 0x0000000a25277223 */ /* 0x000fe20000000004 */
[C---:B0-----:R-:W-:Y:S01]  /*0780*/  FFMA R22, R24.reuse, R27, R17 ;  /* 0x0000001b18167223 */ /* 0x041fe20000000011 */
[----:B------:R-:W-:Y:S01]  /*0790*/  FFMA R25, R24, R7, R6 ;  /* 0x0000000718197223 */ /* 0x000fe20000000006 */
[----:B-1----:R-:W-:Y:S02]  /*07a0*/  FFMA R5, R21, R12, R16 ;  /* 0x0000000c15057223 */ /* 0x002fe40000000010 */
[----:B------:R-:W0:Y:S02]  /*07b0*/  LDS.128 R16, [R30+UR5+0x90] ;  /* 0x000090051e107984 */ /* 0x000e240008000c00 */
[----:B------:R-:W-:Y:S02]  /*07c0*/  FFMA R8, R20, R13, R5 ;  /* 0x0000000d14087223 */ /* 0x000fe40000000005 */
[----:B------:R-:W1:Y:S02]  /*07d0*/  LDS.128 R4, [R30+UR5+0xb0] ;  /* 0x0000b0051e047984 */ /* 0x000e640008000c00 */
[----:B------:R-:W-:Y:S01]  /*07e0*/  FFMA R23, R37, R14, R8 ;  /* 0x0000000e25177223 */ /* 0x000fe20000000008 */
[----:B------:R-:W-:-:S02]  /*07f0*/  FFMA R39, R24, R11, R39 ;  /* 0x0000000b18277223 */ /* 0x000fc40000000027 */
[----:B------:R-:W2:Y:S01]  /*0800*/  LDS.128 R8, [R30+UR5+0xd0] ;  /* 0x0000d0051e087984 */ /* 0x000ea20008000c00 */
[----:B------:R-:W-:Y:S01]  /*0810*/  FFMA R23, R24, R15, R23 ;  /* 0x0000000f18177223 */ /* 0x000fe20000000017 */
[----:B0-----:R-:W-:-:S04]  /*0820*/  FFMA R45, R21, R16, R45 ;  /* 0x00000010152d7223 */ /* 0x001fc8000000002d */
[----:B------:R-:W-:Y:S01]  /*0830*/  FFMA R12, R20, R17, R45 ;  /* 0x00000011140c7223 */ /* 0x000fe2000000002d */
[----:B-1----:R-:W-:-:S03]  /*0840*/  FFMA R13, R21, R4, R44 ;  /* 0x00000004150d7223 */ /* 0x002fc6000000002c */
[----:B------:R-:W-:Y:S01]  /*0850*/  FFMA R17, R37, R18, R12 ;  /* 0x0000001225117223 */ /* 0x000fe2000000000c */
[----:B------:R-:W-:Y:S02]  /*0860*/  FFMA R4, R20, R5, R13 ;  /* 0x0000000514047223 */ /* 0x000fe4000000000d */
[----:B------:R-:W0:Y:S01]  /*0870*/  LDS.128 R12, [R30+UR5+0xf0] ;  /* 0x0000f0051e0c7984 */ /* 0x000e220008000c00 */
[----:B------:R-:W-:Y:S01]  /*0880*/  UIADD3 UR4, UPT, UPT, UR4, 0x8, URZ ;  /* 0x0000000804047890 */ /* 0x000fe2000fffe0ff */
[----:B--2---:R-:W-:-:S03]  /*0890*/  FFMA R5, R21, R8, R40 ;  /* 0x0000000815057223 */ /* 0x004fc60000000028 */
[----:B------:R-:W-:Y:S01]  /*08a0*/  UISETP.GE.AND UP0, UPT, UR4, UR12, UPT ;  /* 0x0000000c0400728c */ /* 0x000fe2000bf06270 */
[----:B------:R-:W-:Y:S01]  /*08b0*/  FFMA R5, R20, R9, R5 ;  /* 0x0000000914057223 */ /* 0x000fe20000000005 */
[----:B------:R-:W-:-:S03]  /*08c0*/  FFMA R45, R37, R6, R4 ;  /* 0x00000006252d7223 */ /* 0x000fc60000000004 */
[----:B------:R-:W-:Y:S01]  /*08d0*/  FFMA R10, R37, R10, R5 ;  /* 0x0000000a250a7223 */ /* 0x000fe20000000005 */
[----:B------:R-:W-:Y:S01]  /*08e0*/  LEA R0, R29, R0, 0x3 ;  /* 0x000000001d007211 */ /* 0x000fe200078e18ff */
[----:B------:R-:W-:Y:S01]  /*08f0*/  FFMA R45, R24, R7, R45 ;  /* 0x00000007182d7223 */ /* 0x000fe2000000002d */
[----:B------:R-:W-:Y:S02]  /*0900*/  IADD3 R33, PT, PT, R33, 0x8, RZ ;  /* 0x0000000821217810 */ /* 0x000fe40007ffe0ff */
[----:B------:R-:W-:Y:S02]  /*0910*/  IADD3 R34, PT, PT, R34, 0x8, RZ ;  /* 0x0000000822227810 */ /* 0x000fe40007ffe0ff */
[----:B------:R-:W-:Y:S01]  /*0920*/  IADD3 R2, PT, PT, R2, 0x8, RZ ;  /* 0x0000000802027810 */ /* 0x000fe20007ffe0ff */
[----:B0-----:R-:W-:-:S04]  /*0930*/  FFMA R12, R21, R12, R43 ;  /* 0x0000000c150c7223 */ /* 0x001fc8000000002b */
[----:B------:R-:W-:-:S04]  /*0940*/  FFMA R13, R20, R13, R12 ;  /* 0x0000000d140d7223 */ /* 0x000fc8000000000c */
[----:B------:R-:W-:Y:S01]  /*0950*/  FFMA R14, R37, R14, R13 ;  /* 0x0000000e250e7223 */ /* 0x000fe2000000000d */
[C---:B------:R-:W-:Y:S01]  /*0960*/  FFMA R21, R24.reuse, R19, R17 ;  /* 0x0000001318157223 */ /* 0x040fe20000000011 */
[C---:B------:R-:W-:Y:S02]  /*0970*/  FFMA R20, R24.reuse, R11, R10 ;  /* 0x0000000b18147223 */ /* 0x040fe4000000000a */
[----:B------:R-:W-:Y:S01]  /*0980*/  FFMA R43, R24, R15, R14 ;  /* 0x0000000f182b7223 */ /* 0x000fe2000000000e */
[----:B------:R-:W-:Y:S06]  /*0990*/  BAR.SYNC.DEFER_BLOCKING 0x0 ;  /* 0x0000000000007b1d */ /* 0x000fec0000010000 */
[----:B------:R-:W-:Y:S05]  /*09a0*/  BRA.U !UP0, `(.L_x_1) ;  /* 0xfffffff908407547 */ /* 0x000fea000b83ffff */
.L_x_0:
[----:B------:R-:W0:Y:S01]  /*09b0*/  LDCU.64 UR4, c[0x0][0x398] ;  /* 0x00007300ff0477ac */ /* 0x000e220008000a00 */
[C---:B------:R-:W-:Y:S02]  /*09c0*/  IADD3 R29, PT, PT, R35.reuse, 0x1, RZ ;  /* 0x00000001231d7810 */ /* 0x040fe40007ffe0ff */
[C---:B------:R-:W-:Y:S02]  /*09d0*/  IADD3 R31, PT, PT, R35.reuse, 0x2, RZ ;  /* 0x00000002231f7810 */ /* 0x040fe40007ffe0ff */
[C---:B------:R-:W-:Y:S02]  /*09e0*/  IADD3 R33, PT, PT, R35.reuse, 0x3, RZ ;  /* 0x0000000323217810 */ /* 0x040fe40007ffe0ff */
[C---:B------:R-:W-:Y:S02]  /*09f0*/  IADD3 R15, PT, PT, R35.reuse, 0x4, RZ ;  /* 0x00000004230f7810 */ /* 0x040fe40007ffe0ff */
[C---:B------:R-:W-:Y:S02]  /*0a00*/  IADD3 R17, PT, PT, R35.reuse, 0x5, RZ ;  /* 0x0000000523117810 */ /* 0x040fe40007ffe0ff */
[----:B------:R-:W-:-:S02]  /*0a10*/  IADD3 R19, PT, PT, R35, 0x6, RZ ;  /* 0x0000000623137810 */ /* 0x000fc40007ffe0ff */
[C---:B0-----:R-:W-:Y:S02]  /*0a20*/  ISETP.GE.AND P1, PT, R36.reuse, UR5, PT ;  /* 0x0000000524007c0c */ /* 0x041fe4000bf26270 */
[----:B------:R-:W-:Y:S02]  /*0a30*/  ISETP.GE.AND P0, PT, R36, UR5, PT ;  /* 0x0000000524007c0c */ /* 0x000fe4000bf06270 */
[----:B------:R-:W-:Y:S02]  /*0a40*/  ISETP.LT.AND P1, PT, R35, UR4, !P1 ;  /* 0x0000000423007c0c */ /* 0x000fe4000cf21270 */
[----:B------:R-:W-:Y:S02]  /*0a50*/  ISETP.GE.OR P3, PT, R29, UR4, P0 ;  /* 0x000000041d007c0c */ /* 0x000fe40008766670 */
[----:B------:R-:W-:Y:S02]  /*0a60*/  ISETP.GE.OR P2, PT, R31, UR4, P0 ;  /* 0x000000041f007c0c */ /* 0x000fe40008746670 */
[----:B------:R-:W-:-:S02]  /*0a70*/  ISETP.GE.OR P4, PT, R33, UR4, P0 ;  /* 0x0000000421007c0c */ /* 0x000fc40008786670 */
[----:B------:R-:W-:Y:S02]  /*0a80*/  ISETP.GE.OR P6, PT, R15, UR4, P0 ;  /* 0x000000040f007c0c */ /* 0x000fe400087c6670 */
[----:B------:R-:W-:-:S03]  /*0a90*/  ISETP.GE.OR P5, PT, R17, UR4, P0 ;  /* 0x0000000411007c0c */ /* 0x000fc600087a6670 */
[----:B------:R-:W0:Y:S01]  /*0aa0*/  @P1 LDC.64 R26, c[0x0][0x390] ;  /* 0x0000e400ff1a1b82 */ /* 0x000e220000000a00 */
[C-C-:B------:R-:W-:Y:S01]  /*0ab0*/  @P1 IMAD R3, R35.reuse, UR5, R36.reuse ;  /* 0x0000000523031c24 */ /* 0x140fe2000f8e0224 */
[----:B------:R-:W-:Y:S01]  /*0ac0*/  IADD3 R35, PT, PT, R35, 0x7, RZ ;  /* 0x0000000723237810 */ /* 0x000fe20007ffe0ff */
[--C-:B------:R-:W-:Y:S02]  /*0ad0*/  @!P3 IMAD R29, R29, UR5, R36.reuse ;  /* 0x000000051d1dbc24 */ /* 0x100fe4000f8e0224 */
[--C-:B------:R-:W-:Y:S02]  /*0ae0*/  @!P2 IMAD R31, R31, UR5, R36.reuse ;  /* 0x000000051f1fac24 */ /* 0x100fe4000f8e0224 */
[--C-:B------:R-:W-:Y:S01]  /*0af0*/  @!P4 IMAD R33, R33, UR5, R36.reuse ;  /* 0x000000052121cc24 */ /* 0x100fe2000f8e0224 */
[----:B------:R-:W1:Y:S01]  /*0b00*/  @!P3 LDC.64 R12, c[0x0][0x390] ;  /* 0x0000e400ff0cbb82 */ /* 0x000e620000000a00 */
[--C-:B------:R-:W-:Y:S02]  /*0b10*/  @!P6 IMAD R15, R15, UR5, R36.reuse ;  /* 0x000000050f0fec24 */ /* 0x100fe4000f8e0224 */
[----:B------:R-:W-:-:S05]  /*0b20*/  @!P5 IMAD R17, R17, UR5, R36 ;  /* 0x000000051111dc24 */ /* 0x000fca000f8e0224 */
[----:B------:R-:W2:Y:S01]  /*0b30*/  @!P2 LDC.64 R10, c[0x0][0x390] ;  /* 0x0000e400ff0aab82 */ /* 0x000ea20000000a00 */
[----:B0-----:R-:W-:-:S07]  /*0b40*/  @P1 IMAD.WIDE.U32 R26, R3, 0x4, R26 ;  /* 0x00000004031a1825 */ /* 0x001fce00078e001a */
[----:B------:R-:W0:Y:S01]  /*0b50*/  @!P4 LDC.64 R8, c[0x0][0x390] ;  /* 0x0000e400ff08cb82 */ /* 0x000e220000000a00 */
[----:B------:R3:W-:Y:S01]  /*0b60*/  @P1 STG.E desc[UR8][R26.64], R22 ;  /* 0x000000161a001986 */ /* 0x0007e2000c101908 */
[----:B------:R-:W-:Y:S02]  /*0b70*/  ISETP.GE.OR P1, PT, R19, UR4, P0 ;  /* 0x0000000413007c0c */ /* 0x000fe40008726670 */
[----:B------:R-:W-:-:S04]  /*0b80*/  ISETP.GE.OR P0, PT, R35, UR4, P0 ;  /* 0x0000000423007c0c */ /* 0x000fc80008706670 */
[----:B------:R-:W4:Y:S01]  /*0b90*/  @!P6 LDC.64 R2, c[0x0][0x390] ;  /* 0x0000e400ff02eb82 */ /* 0x000f220000000a00 */
[----:B-1----:R-:W-:-:S05]  /*0ba0*/  @!P3 IMAD.WIDE.U32 R12, R29, 0x4, R12 ;  /* 0x000000041d0cb825 */ /* 0x002fca00078e000c */
[----:B------:R3:W-:Y:S01]  /*0bb0*/  @!P3 STG.E desc[UR8][R12.64], R25 ;  /* 0x000000190c00b986 */ /* 0x0007e2000c101908 */
[----:B--2---:R-:W-:Y:S01]  /*0bc0*/  @!P2 IMAD.WIDE.U32 R10, R31, 0x4, R10 ;  /* 0x000000041f0aa825 */ /* 0x004fe200078e000a */
[----:B------:R-:W1:Y:S03]  /*0bd0*/  @!P5 LDC.64 R4, c[0x0][0x390] ;  /* 0x0000e400ff04db82 */ /* 0x000e660000000a00 */
[----:B------:R-:W-:Y:S01]  /*0be0*/  @!P1 IMAD R19, R19, UR5, R36 ;  /* 0x0000000513139c24 */ /* 0x000fe2000f8e0224 */
[----:B------:R3:W-:Y:S04]  /*0bf0*/  @!P2 STG.E desc[UR8][R10.64], R39 ;  /* 0x000000270a00a986 */ /* 0x0007e8000c101908 */
[----:B------:R-:W2:Y:S01]  /*0c00*/  @!P1 LDC.64 R6, c[0x0][0x390] ;  /* 0x0000e400ff069b82 */ /* 0x000ea20000000a00 */
[----:B0-----:R-:W-:-:S05]  /*0c10*/  @!P4 IMAD.WIDE.U32 R8, R33, 0x4, R8 ;  /* 0x000000042108c825 */ /* 0x001fca00078e0008 */
[----:B------:R3:W-:Y:S01]  /*0c20*/  @!P4 STG.E desc[UR8][R8.64], R23 ;  /* 0x000000170800c986 */ /* 0x0007e2000c101908 */
[----:B----4-:R-:W-:-:S05]  /*0c30*/  @!P6 IMAD.WIDE.U32 R2, R15, 0x4, R2 ;  /* 0x000000040f02e825 */ /* 0x010fca00078e0002 */
[----:B------:R3:W-:Y:S01]  /*0c40*/  @!P6 STG.E desc[UR8][R2.64], R21 ;  /* 0x000000150200e986 */ /* 0x0007e2000c101908 */
[----:B-1----:R-:W-:-:S05]  /*0c50*/  @!P5 IMAD.WIDE.U32 R4, R17, 0x4, R4 ;  /* 0x000000041104d825 */ /* 0x002fca00078e0004 */
[----:B------:R3:W-:Y:S01]  /*0c60*/  @!P5 STG.E desc[UR8][R4.64], R45 ;  /* 0x0000002d0400d986 */ /* 0x0007e2000c101908 */
[----:B--2---:R-:W-:-:S05]  /*0c70*/  @!P1 IMAD.WIDE.U32 R6, R19, 0x4, R6 ;  /* 0x0000000413069825 */ /* 0x004fca00078e0006 */
[----:B------:R3:W-:Y:S01]  /*0c80*/  @!P1 STG.E desc[UR8][R6.64], R20 ;  /* 0x0000001406009986 */ /* 0x0007e2000c101908 */
[----:B------:R-:W-:Y:S05]  /*0c90*/  @P0 EXIT ;  /* 0x000000000000094d */ /* 0x000fea0003800000 */
[----:B---3--:R-:W0:Y:S01]  /*0ca0*/  LDC.64 R2, c[0x0][0x390] ;  /* 0x0000e400ff027b82 */ /* 0x008e220000000a00 */
[----:B------:R-:W-:-:S04]  /*0cb0*/  IMAD R35, R35, UR5, R36 ;  /* 0x0000000523237c24 */ /* 0x000fc8000f8e0224 */
[----:B0-----:R-:W-:-:S05]  /*0cc0*/  IMAD.WIDE.U32 R2, R35, 0x4, R2 ;  /* 0x0000000423027825 */ /* 0x001fca00078e0002 */
[----:B------:R-:W-:Y:S01]  /*0cd0*/  STG.E desc[UR8][R2.64], R43 ;  /* 0x0000002b02007986 */ /* 0x000fe2000c101908 */
[----:B------:R-:W-:Y:S05]  /*0ce0*/  EXIT ;  /* 0x000000000000794d */ /* 0x000fea0003800000 */
.L_x_2:
[----:B------:R-:W-:-:S00]  /*0cf0*/  BRA `(.L_x_2) ;  /* 0xfffffffc00fc7947 */ /* 0x000fc0000383ffff */
[----:B------:R-:W-:-:S00]  /*0d00*/  NOP ;  /* 0x0000000000007918 */ /* 0x000fc00000000000 */
[----:B------:R-:W-:-:S00]  /*0d10*/  NOP ;  /* 0x0000000000007918 */ /* 0x000fc00000000000 */
[----:B------:R-:W-:-:S00]  /*0d20*/  NOP ;  /* 0x0000000000007918 */ /* 0x000fc00000000000 */
[----:B------:R-:W-:-:S00]  /*0d30*/  NOP ;  /* 0x0000000000007918 */ /* 0x000fc00000000000 */
[----:B------:R-:W-:-:S00]  /*0d40*/  NOP ;  /* 0x0000000000007918 */ /* 0x000fc00000000000 */
[----:B------:R-:W-:-:S00]  /*0d50*/  NOP ;  /* 0x0000000000007918 */ /* 0x000fc00000000000 */
[----:B------:R-:W-:-:S00]  /*0d60*/  NOP ;  /* 0x0000000000007918 */ /* 0x000fc00000000000 */
[----:B------:R-:W-:-:S00]  /*0d70*/  NOP ;  /* 0x0000000000007918 */ /* 0x000fc00000000000 */
.L_x_13:


//--------------------- .text._Z18tiled_xgemm_kernelPfS_S_iii --------------------------
	.section	.text._Z18tiled_xgemm_kernelPfS_S_iii,"ax",@progbits
	.align	128
        .global         _Z18tiled_xgemm_kernelPfS_S_iii
        .type           _Z18tiled_xgemm_kernelPfS_S_iii,@function
        .size           _Z18tiled_xgemm_kernelPfS_S_iii,(.L_x_14 - _Z18tiled_xgemm_kernelPfS_S_iii)
        .other          _Z18tiled_xgemm_kernelPfS_S_iii,@"STO_CUDA_ENTRY STV_DEFAULT"
_Z18tiled_xgemm_kernelPfS_S_iii:
.text._Z18tiled_xgemm_kernelPfS_S_iii:
[----:B------:R-:W-:Y:S01]  /*0000*/  LDC R1, c[0x0][0x37c] ;  /* 0x0000df00ff017b82 */ /* 0x000fe20000000800 */
[----:B------:R-:W0:Y:S01]  /*0010*/  LDCU UR9, c[0x0][0x3a0] ;  /* 0x00007400ff0977ac */ /* 0x000e220008000800 */
[----:B------:R-:W1:Y:S06]  /*0020*/  S2R R5, SR_TID.Y ;  /* 0x0000000000057919 */ /* 0x000e6c0000002200 */
[----:B------:R-:W2:Y:S01]  /*0030*/  S2UR UR7, SR_CgaCtaId ;  /* 0x00000000000779c3 */ /* 0x000ea20000008800 */
[----:B------:R-:W-:Y:S01]  /*0040*/  HFMA2 R23, -RZ, RZ, 0, 0 ;  /* 0x00000000ff177431 */ /* 0x000fe200000001ff */
[----:B------:R-:W3:Y:S01]  /*0050*/  LDCU UR6, c[0x0][0x39c] ;  /* 0x00007380ff0677ac */ /* 0x000ee20008000800 */
[----:B------:R-:W1:Y:S01]  /*0060*/  S2R R8, SR_TID.X ;  /* 0x0000000000087919 */ /* 0x000e620000002100 */
[----:B------:R-:W-:Y:S01]  /*0070*/  UMOV UR5, 0x400 ;  /* 0x0000040000057882 */ /* 0x000fe20000000000 */
[----:B------:R-:W4:Y:S01]  /*0080*/  S2R R7, SR_CTAID.X ;  /* 0x0000000000077919 */ /* 0x000f220000002500 */
[----:B------:R-:W1:Y:S01]  /*0090*/  LDCU.64 UR10, c[0x0][0x358] ;  /* 0x00006b00ff0a77ac */ /* 0x000e620008000a00 */
[----:B------:R-:W5:Y:S01]  /*00a0*/  S2R R19, SR_CTAID.Y ;  /* 0x0000000000137919 */ /* 0x000f620000002600 */
[----:B0-----:R-:W-:-:S02]  /*00b0*/  UISETP.GE.AND UP0, UPT, UR9, URZ, UPT ;  /* 0x000000ff0900728c */ /* 0x001fc4000bf06270 */
[----:B------:R-:W-:Y:S02]  /*00c0*/  UIADD3 UR4, UPT, UPT, -UR9, URZ, URZ ;  /* 0x000000ff09047290 */ /* 0x000fe4000fffe1ff */
[----:B------:R-:W-:Y:S01]  /*00d0*/  UIADD3 UR8, UPT, UPT, UR9, 0x1f, URZ ;  /* 0x0000001f09087890 */ /* 0x000fe2000fffe0ff */
[----:B---3--:R-:W-:Y:S01]  /*00e0*/  MOV R0, UR6 ;  /* 0x0000000600007c02 */ /* 0x008fe20008000f00 */
[----:B------:R-:W-:-:S04]  /*00f0*/  USHF.R.U32.HI UR4, URZ, 0x5, UR4 ;  /* 0x00000005ff047899 */ /* 0x000fc80008011604 */
[----:B------:R-:W-:Y:S02]  /*0100*/  UIADD3 UR6, UPT, UPT, -UR4, URZ, URZ ;  /* 0x000000ff04067290 */ /* 0x000fe4000fffe1ff */
[----:B------:R-:W-:Y:S02]  /*0110*/  @UP0 USHF.R.U32.HI UR6, URZ, 0x5, UR8 ;  /* 0x00000005ff060899 */ /* 0x000fe40008011608 */
[----:B--2---:R-:W-:Y:S02]  /*0120*/  ULEA UR4, UR7, UR5, 0x18 ;  /* 0x0000000507047291 */ /* 0x004fe4000f8ec0ff */
[----:B------:R-:W-:Y:S02]  /*0130*/  UISETP.GT.AND UP0, UPT, UR6, URZ, UPT ;  /* 0x000000ff0600728c */ /* 0x000fe4000bf04270 */
[----:B------:R-:W-:Y:S01]  /*0140*/  UIADD3 UR5, UPT, UPT, UR5, 0x1000, URZ ;  /* 0x0000100005057890 */ /* 0x000fe2000fffe0ff */
[----:B-1----:R-:W-:-:S03]  /*0150*/  IMAD R2, R5, R0, R8 ;  /* 0x0000000005027224 */ /* 0x002fc600078e0208 */
[----:B------:R-:W-:Y:S01]  /*0160*/  ULEA UR5, UR7, UR5, 0x18 ;  /* 0x0000000507057291 */ /* 0x000fe2000f8ec0ff */
[C---:B----4-:R-:W-:Y:S02]  /*0170*/  LEA R18, R7.reuse, R8, 0x5 ;  /* 0x0000000807127211 */ /* 0x050fe400078e28ff */
[----:B------:R-:W-:Y:S02]  /*0180*/  LEA R3, R7, R2, 0x5 ;  /* 0x0000000207037211 */ /* 0x000fe400078e28ff */
[----:B-----5:R-:W-:Y:S01]  /*0190*/  LEA R19, R19, R5, 0x5 ;  /* 0x0000000513137211 */ /* 0x020fe200078e28ff */
[----:B------:R-:W-:Y:S06]  /*01a0*/  BRA.U !UP0, `(.L_x_3) ;  /* 0x0000000508a47547 */ /* 0x000fec000b800000 */
[----:B------:R-:W0:Y:S01]  /*01b0*/  LDC R0, c[0x0][0x39c] ;  /* 0x0000e700ff007b82 */ /* 0x000e220000000800 */
[----:B------:R-:W-:Y:S01]  /*01c0*/  LEA R17, R5, UR4, 0x7 ;  /* 0x0000000405117c11 */ /* 0x000fe2000f8e38ff */
[----:B------:R-:W-:Y:S01]  /*01d0*/  IMAD R4, R19, UR9, R8 ;  /* 0x0000000913047c24 */ /* 0x000fe2000f8e0208 */
[C---:B------:R-:W-:Y:S01]  /*01e0*/  LEA R7, R8.reuse, UR5, 0x2 ;  /* 0x0000000508077c11 */ /* 0x040fe2000f8e10ff */
[----:B------:R-:W1:Y:S01]  /*01f0*/  LDCU UR8, c[0x0][0x3a0] ;  /* 0x00007400ff0877ac */ /* 0x000e620008000800 */
[----:B------:R-:W-:Y:S02]  /*0200*/  MOV R2, R8 ;  /* 0x0000000800027202 */ /* 0x000fe40000000f00 */
[----:B------:R-:W-:Y:S01]  /*0210*/  LEA R6, R5, R7, 0x7 ;  /* 0x0000000705067211 */ /* 0x000fe200078e38ff */
[----:B------:R-:W2:Y:S01]  /*0220*/  LDCU UR7, c[0x0][0x398] ;  /* 0x00007300ff0777ac */ /* 0x000ea20008000800 */
[----:B------:R-:W-:Y:S01]  /*0230*/  LEA R16, R8, R17, 0x2 ;  /* 0x0000001108107211 */ /* 0x000fe200078e10ff */
[----:B------:R-:W-:-:S06]  /*0240*/  UMOV UR4, URZ ;  /* 0x000000ff00047c82 */ /* 0x000fcc0008000000 */
.L_x_4:
[----:B-1----:R-:W-:Y:S01]  /*0250*/  ISETP.GE.U32.AND P1, PT, R2, UR8, PT ;  /* 0x0000000802007c0c */ /* 0x002fe2000bf26070 */
[----:B------:R-:W-:Y:S01]  /*0260*/  HFMA2 R24, -RZ, RZ, 0, 0 ;  /* 0x00000000ff187431 */ /* 0x000fe200000001ff */
[----:B------:R-:W-:Y:S02]  /*0270*/  ISETP.GE.U32.AND P0, PT, R5, UR8, PT ;  /* 0x0000000805007c0c */ /* 0x000fe4000bf06070 */
[----:B--2---:R-:W-:Y:S02]  /*0280*/  ISETP.GE.OR P1, PT, R19, UR7, P1 ;  /* 0x0000000713007c0c */ /* 0x004fe40008f26670 */
[----:B0-----:R-:W-:Y:S02]  /*0290*/  ISETP.GE.OR P0, PT, R18, R0, P0 ;  /* 0x000000001200720c */ /* 0x001fe40000706670 */
[----:B------:R-:W-:-:S09]  /*02a0*/  MOV R29, RZ ;  /* 0x000000ff001d7202 */ /* 0x000fd20000000f00 */
[----:B------:R-:W0:Y:S08]  /*02b0*/  @!P1 LDC.64 R10, c[0x0][0x380] ;  /* 0x0000e000ff0a9b82 */ /* 0x000e300000000a00 */
[----:B------:R-:W1:Y:S01]  /*02c0*/  @!P0 LDC.64 R8, c[0x0][0x388] ;  /* 0x0000e200ff088b82 */ /* 0x000e620000000a00 */
[----:B0-----:R-:W-:-:S05]  /*02d0*/  @!P1 IMAD.WIDE.U32 R10, R4, 0x4, R10 ;  /* 0x00000004040a9825 */ /* 0x001fca00078e000a */
[----:B------:R-:W2:Y:S01]  /*02e0*/  @!P1 LDG.E.CONSTANT R29, desc[UR10][R10.64] ;  /* 0x0000000a0a1d9981 */ /* 0x000ea2000c1e9900 */
[----:B-1----:R-:W-:-:S05]  /*02f0*/  @!P0 IMAD.WIDE.U32 R20, R3, 0x4, R8 ;  /* 0x0000000403148825 */ /* 0x002fca00078e0008 */
[----:B------:R-:W3:Y:S01]  /*0300*/  @!P0 LDG.E.CONSTANT R24, desc[UR10][R20.64] ;  /* 0x0000000a14188981 */ /* 0x000ee2000c1e9900 */
[----:B------:R-:W-:-:S04]  /*0310*/  UIADD3 UR4, UPT, UPT, UR4, 0x1, URZ ;  /* 0x0000000104047890 */ /* 0x000fc8000fffe0ff */
[----:B------:R-:W-:Y:S01]  /*0320*/  UISETP.GE.AND UP0, UPT, UR4, UR6, UPT ;  /* 0x000000060400728c */ /* 0x000fe2000bf06270 */
[----:B--2---:R-:W-:Y:S04]  /*0330*/  STS [R16], R29 ;  /* 0x0000001d10007388 */ /* 0x004fe80000000800 */
[----:B---3--:R-:W-:Y:S01]  /*0340*/  STS [R6], R24 ;  /* 0x0000001806007388 */ /* 0x008fe20000000800 */
[----:B------:R-:W-:Y:S06]  /*0350*/  BAR.SYNC.DEFER_BLOCKING 0x0 ;  /* 0x0000000000007b1d */ /* 0x000fec0000010000 */
[----:B------:R-:W-:Y:S04]  /*0360*/  LDS R26, [R7] ;  /* 0x00000000071a7984 */ /* 0x000fe80000000800 */
[----:B------:R-:W0:Y:S04]  /*0370*/  LDS.128 R12, [R17] ;  /* 0x00000000110c7984 */ /* 0x000e280000000c00 */
[----:B------:R-:W1:Y:S04]  /*0380*/  LDS R28, [R7+0x80] ;  /* 0x00008000071c7984 */ /* 0x000e680000000800 */
[----:B------:R-:W2:Y:S04]  /*0390*/  LDS R25, [R7+0x100] ;  /* 0x0001000007197984 */ /* 0x000ea80000000800 */
[----:B------:R-:W3:Y:S04]  /*03a0*/  LDS R22, [R7+0x180] ;  /* 0x0001800007167984 */ /* 0x000ee80000000800 */
[----:B------:R-:W-:Y:S04]  /*03b0*/  LDS R27, [R7+0x200] ;  /* 0x00020000071b7984 */ /* 0x000fe80000000800 */
[----:B------:R-:W4:Y:S04]  /*03c0*/  LDS.128 R8, [R17+0x10] ;  /* 0x0000100011087984 */ /* 0x000f280000000c00 */
[----:B------:R-:W5:Y:S04]  /*03d0*/  LDS R20, [R7+0x280] ;  /* 0x0002800007147984 */ /* 0x000f680000000800 */
[----:B------:R-:W-:Y:S01]  /*03e0*/  LDS R24, [R7+0x380] ;  /* 0x0003800007187984 */ /* 0x000fe20000000800 */
[----:B0-----:R-:W-:-:S03]  /*03f0*/  FFMA R12, R12, R26, R23 ;  /* 0x0000001a0c0c7223 */ /* 0x001fc60000000017 */
[----:B------:R-:W0:Y:S01]  /*0400*/  LDS R23, [R7+0x300] ;  /* 0x0003000007177984 */ /* 0x000e220000000800 */
[----:B-1----:R-:W-:-:S03]  /*0410*/  FFMA R12, R28, R13, R12 ;  /* 0x0000000d1c0c7223 */ /* 0x002fc6000000000c */
[----:B------:R-:W-:Y:S01]  /*0420*/  LDS R26, [R7+0x580] ;  /* 0x00058000071a7984 */ /* 0x000fe20000000800 */
[----:B--2---:R-:W-:-:S04]  /*0430*/  FFMA R25, R25, R14, R12 ;  /* 0x0000000e19197223 */ /* 0x004fc8000000000c */
[----:B---3--:R-:W-:Y:S02]  /*0440*/  FFMA R21, R22, R15, R25 ;  /* 0x0000000f16157223 */ /* 0x008fe40000000019 */
[----:B------:R-:W-:Y:S04]  /*0450*/  LDS R25, [R7+0x400] ;  /* 0x0004000007197984 */ /* 0x000fe80000000800 */
[----:B------:R-:W1:Y:S01]  /*0460*/  LDS.128 R12, [R17+0x20] ;  /* 0x00002000110c7984 */ /* 0x000e620000000c00 */
[----:B----4-:R-:W-:-:S03]  /*0470*/  FFMA R21, R8, R27, R21 ;  /* 0x0000001b08157223 */ /* 0x010fc60000000015 */
[----:B------:R-:W2:Y:S01]  /*0480*/  LDS R22, [R7+0x480] ;  /* 0x0004800007167984 */ /* 0x000ea20000000800 */
[----:B-----5:R-:W-:-:S03]  /*0490*/  FFMA R20, R20, R9, R21 ;  /* 0x0000000914147223 */ /* 0x020fc60000000015 */
[----:B------:R-:W3:Y:S01]  /*04a0*/  LDS R21, [R7+0x500] ;  /* 0x0005000007157984 */ /* 0x000ee20000000800 */
[----:B0-----:R-:W-:-:S03]  /*04b0*/  FFMA R23, R23, R10, R20 ;  /* 0x0000000a17177223 */ /* 0x001fc60000000014 */
[----:B------:R-:W-:Y:S01]  /*04c0*/  LDS R20, [R7+0x680] ;  /* 0x0006800007147984 */ /* 0x000fe20000000800 */
[----:B------:R-:W-:-:S03]  /*04d0*/  FFMA R27, R24, R11, R23 ;  /* 0x0000000b181b7223 */ /* 0x000fc60000000017 */
[----:B------:R-:W-:Y:S04]  /*04e0*/  LDS R23, [R7+0x600] ;  /* 0x0006000007177984 */ /* 0x000fe80000000800 */
[----:B------:R-:W0:Y:S04]  /*04f0*/  LDS.128 R8, [R17+0x30] ;  /* 0x0000300011087984 */ /* 0x000e280000000c00 */
[----:B------:R-:W-:Y:S01]  /*0500*/  LDS R24, [R7+0x780] ;  /* 0x0007800007187984 */ /* 0x000fe20000000800 */
[----:B-1----:R-:W-:-:S04]  /*0510*/  FFMA R25, R12, R25, R27 ;  /* 0x000000190c197223 */ /* 0x002fc8000000001b */
[----:B--2---:R-:W-:Y:S02]  /*0520*/  FFMA R22, R22, R13, R25 ;  /* 0x0000000d16167223 */ /* 0x004fe40000000019 */
[----:B------:R-:W1:Y:S02]  /*0530*/  LDS R25, [R7+0x700] ;  /* 0x0007000007197984 */ /* 0x000e640000000800 */
[----:B---3--:R-:W-:Y:S02]  /*0540*/  FFMA R21, R21, R14, R22 ;  /* 0x0000000e15157223 */ /* 0x008fe40000000016 */
[----:B------:R-:W-:Y:S02]  /*0550*/  LDS R22, [R7+0x880] ;  /* 0x0008800007167984 */ /* 0x000fe40000000800 */
[----:B------:R-:W-:Y:S02]  /*0560*/  FFMA R27, R26, R15, R21 ;  /* 0x0000000f1a1b7223 */ /* 0x000fe40000000015 */
[----:B------:R-:W-:Y:S04]  /*0570*/  LDS R21, [R7+0x800] ;  /* 0x0008000007157984 */ /* 0x000fe80000000800 */
[----:B------:R-:W2:Y:S04]  /*0580*/  LDS.128 R12, [R17+0x40] ;  /* 0x00004000110c7984 */ /* 0x000ea80000000c00 */
[----:B------:R-:W-:Y:S01]  /*0590*/  LDS R26, [R7+0x980] ;  /* 0x00098000071a7984 */ /* 0x000fe20000000800 */
[----:B0-----:R-:W-:-:S03]  /*05a0*/  FFMA R23, R8, R23, R27 ;  /* 0x0000001708177223 */ /* 0x001fc6000000001b */
[----:B------:R-:W0:Y:S01]  /*05b0*/  LDS R27, [R7+0x900] ;  /* 0x00090000071b7984 */ /* 0x000e220000000800 */
[----:B------:R-:W-:-:S03]  /*05c0*/  FFMA R20, R20, R9, R23 ;  /* 0x0000000914147223 */ /* 0x000fc60000000017 */
[----:B------:R-:W-:Y:S01]  /*05d0*/  LDS R23, [R7+0xa00] ;  /* 0x000a000007177984 */ /* 0x000fe20000000800 */
[----:B-1----:R-:W-:-:S03]  /*05e0*/  FFMA R25, R25, R10, R20 ;  /* 0x0000000a19197223 */ /* 0x002fc60000000014 */
[----:B------:R-:W-:Y:S01]  /*05f0*/  LDS R20, [R7+0xa80] ;  /* 0x000a800007147984 */ /* 0x000fe20000000800 */
[----:B------:R-:W-:-:S03]  /*0600*/  FFMA R25, R24, R11, R25 ;  /* 0x0000000b18197223 */ /* 0x000fc60000000019 */
[----:B------:R-:W1:Y:S04]  /*0610*/  LDS.128 R8, [R17+0x50] ;  /* 0x0000500011087984 */ /* 0x000e680000000c00 */
[----:B------:R-:W-:Y:S01]  /*0620*/  LDS R24, [R7+0xb80] ;  /* 0x000b800007187984 */ /* 0x000fe20000000800 */
[----:B--2---:R-:W-:-:S03]  /*0630*/  FFMA R21, R12, R21, R25 ;  /* 0x000000150c157223 */ /* 0x004fc60000000019 */
[----:B------:R-:W-:Y:S01]  /*0640*/  LDS R25, [R7+0xc00] ;  /* 0x000c000007197984 */ /* 0x000fe20000000800 */
[----:B------:R-:W-:-:S03]  /*0650*/  FFMA R22, R22, R13, R21 ;  /* 0x0000000d16167223 */ /* 0x000fc60000000015 */
[----:B------:R-:W2:Y:S01]  /*0660*/  LDS R21, [R7+0xb00] ;  /* 0x000b000007157984 */ /* 0x000ea20000000800 */
[----:B0-----:R-:W-:-:S03]  /*0670*/  FFMA R27, R27, R14, R22 ;  /* 0x0000000e1b1b7223 */ /* 0x001fc60000000016 */
[----:B------:R-:W-:Y:S01]  /*0680*/  LDS R22, [R7+0xc80] ;  /* 0x000c800007167984 */ /* 0x000fe20000000800 */
[----:B------:R-:W-:-:S03]  /*0690*/  FFMA R27, R26, R15, R27 ;  /* 0x0000000f1a1b7223 */ /* 0x000fc6000000001b */
[----:B------:R-:W0:Y:S04]  /*06a0*/  LDS.128 R12, [R17+0x60] ;  /* 0x00006000110c7984 */ /* 0x000e280000000c00 */
[----:B------:R-:W-:Y:S01]  /*06b0*/  LDS R26, [R7+0xf00] ;  /* 0x000f0000071a7984 */ /* 0x000fe20000000800 */
[----:B-1----:R-:W-:-:S04]  /*06c0*/  FFMA R23, R8, R23, R27 ;  /* 0x0000001708177223 */ /* 0x002fc8000000001b */
[----:B------:R-:W-:Y:S02]  /*06d0*/  FFMA R20, R20, R9, R23 ;  /* 0x0000000914147223 */ /* 0x000fe40000000017 */
[----:B------:R-:W1:Y:S02]  /*06e0*/  LDS R23, [R7+0xd00] ;  /* 0x000d000007177984 */ /* 0x000e640000000800 */
[----:B--2---:R-:W-:Y:S02]  /*06f0*/  FFMA R21, R21, R10, R20 ;  /* 0x0000000a15157223 */ /* 0x004fe40000000014 */
[----:B------:R-:W2:Y:S02]  /*0700*/  LDS R20, [R7+0xd80] ;  /* 0x000d800007147984 */ /* 0x000ea40000000800 */
[----:B------:R-:W-:Y:S02]  /*0710*/  FFMA R27, R24, R11, R21 ;  /* 0x0000000b181b7223 */ /* 0x000fe40000000015 */
[----:B------:R-:W-:Y:S04]  /*0720*/  LDS R21, [R7+0xe00] ;  /* 0x000e000007157984 */ /* 0x000fe80000000800 */
[----:B------:R-:W3:Y:S01]  /*0730*/  LDS.128 R8, [R17+0x70] ;  /* 0x0000700011087984 */ /* 0x000ee20000000c00 */
[----:B0-----:R-:W-:-:S03]  /*0740*/  FFMA R25, R12, R25, R27 ;  /* 0x000000190c197223 */ /* 0x001fc6000000001b */
[----:B------:R-:W0:Y:S01]  /*0750*/  LDS R12, [R7+0xe80] ;  /* 0x000e8000070c7984 */ /* 0x000e220000000800 */
[----:B------:R-:W-:-:S03]  /*0760*/  FFMA R24, R22, R13, R25 ;  /* 0x0000000d16187223 */ /* 0x000fc60000000019 */
[----:B------:R-:W4:Y:S01]  /*0770*/  LDS R22, [R7+0xf80] ;  /* 0x000f800007167984 */ /* 0x000f220000000800 */
[----:B-1----:R-:W-:-:S04]  /*0780*/  FFMA R23, R23, R14, R24 ;  /* 0x0000000e17177223 */ /* 0x002fc80000000018 */
[----:B--2---:R-:W-:-:S04]  /*0790*/  FFMA R15, R20, R15, R23 ;  /* 0x0000000f140f7223 */ /* 0x004fc80000000017 */
[----:B---3--:R-:W-:Y:S01]  /*07a0*/  FFMA R15, R8, R21, R15 ;  /* 0x00000015080f7223 */ /* 0x008fe2000000000f */
[----:B------:R-:W-:-:S03]  /*07b0*/  IADD3 R5, PT, PT, R5, 0x20, RZ ;  /* 0x0000002005057810 */ /* 0x000fc60007ffe0ff */
[----:B0-----:R-:W-:-:S04]  /*07c0*/  FFMA R9, R12, R9, R15 ;  /* 0x000000090c097223 */ /* 0x001fc8000000000f */
[----:B------:R-:W-:Y:S01]  /*07d0*/  FFMA R9, R26, R10, R9 ;  /* 0x0000000a1a097223 */ /* 0x000fe20000000009 */
[----:B------:R-:W-:Y:S02]  /*07e0*/  IADD3 R2, PT, PT, R2, 0x20, RZ ;  /* 0x0000002002027810 */ /* 0x000fe40007ffe0ff */
[----:B------:R-:W-:Y:S01]  /*07f0*/  IADD3 R4, PT, PT, R4, 0x20, RZ ;  /* 0x0000002004047810 */ /* 0x000fe20007ffe0ff */
[----:B----4-:R-:W-:Y:S01]  /*0800*/  FFMA R23, R22, R11, R9 ;  /* 0x0000000b16177223 */ /* 0x010fe20000000009 */
[----:B------:R-:W-:Y:S01]  /*0810*/  LEA R3, R0, R3, 0x5 ;  /* 0x0000000300037211 */ /* 0x000fe200078e28ff */
[----:B------:R-:W-:Y:S06]  /*0820*/  BAR.SYNC.DEFER_BLOCKING 0x0 ;  /* 0x0000000000007b1d */ /* 0x000fec0000010000 */
[----:B------:R-:W-:Y:S05]  /*0830*/  BRA.U !UP0, `(.L_x_4) ;  /* 0xfffffff908847547 */ /* 0x000fea000b83ffff */
.L_x_3:
[----:B------:R-:W0:Y:S01]  /*0840*/  LDCU UR4, c[0x0][0x398] ;  /* 0x00007300ff0477ac */ /* 0x000e220008000800 */
[----:B------:R-:W-:-:S04]  /*0850*/  ISETP.GE.AND P0, PT, R18, R0, PT ;  /* 0x000000001200720c */ /* 0x000fc80003f06270 */
[----:B0-----:R-:W-:-:S13]  /*0860*/  ISETP.GE.OR P0, PT, R19, UR4, P0 ;  /* 0x0000000413007c0c */ /* 0x001fda0008706670 */
[----:B------:R-:W-:Y:S05]  /*0870*/  @P0 EXIT ;  /* 0x000000000000094d */ /* 0x000fea0003800000 */
[----:B------:R-:W0:Y:S01]  /*0880*/  LDC.64 R2, c[0x0][0x390] ;  /* 0x0000e400ff027b82 */ /* 0x000e220000000a00 */
[----:B------:R-:W-:-:S04]  /*0890*/  IMAD R19, R19, R0, R18 ;  /* 0x0000000013137224 */ /* 0x000fc800078e0212 */
[----:B0-----:R-:W-:-:S05]  /*08a0*/  IMAD.WIDE R2, R19, 0x4, R2 ;  /* 0x0000000413027825 */ /* 0x001fca00078e0202 */
[----:B------:R-:W-:Y:S01]  /*08b0*/  STG.E desc[UR10][R2.64], R23 ;  /* 0x0000001702007986 */ /* 0x000fe2000c10190a */
[----:B------:R-:W-:Y:S05]  /*08c0*/  EXIT ;  /* 0x000000000000794d */ /* 0x000fea0003800000 */
.L_x_5:
        /* <DEDUP_REMOVED lines=11> */
.L_x_14:


//--------------------- .text._Z18naive_xgemm_kernelPfS_S_iii --------------------------
	.section	.text._Z18naive_xgemm_kernelPfS_S_iii,"ax",@progbits
	.align	128
        .global         _Z18naive_xgemm_kernelPfS_S_iii
        .type           _Z18naive_xgemm_kernelPfS_S_iii,@function
        .size           _Z18naive_xgemm_kernelPfS_S_iii,(.L_x_15 - _Z18naive_xgemm_kernelPfS_S_iii)
        .other          _Z18naive_xgemm_kernelPfS_S_iii,@"STO_CUDA_ENTRY STV_DEFAULT"
_Z18naive_xgemm_kernelPfS_S_iii:
.text._Z18naive_xgemm_kernelPfS_S_iii:
[----:B------:R-:W-:Y:S01]  /*0000*/  LDC R1, c[0x0][0x37c] ;  /* 0x0000df00ff017b82 */ /* 0x000fe20000000800 */
[----:B------:R-:W0:Y:S02]  /*0010*/  LDCU.64 UR4, c[0x0][0x398] ;  /* 0x00007300ff0477ac */ /* 0x000e240008000a00 */
[----:B0-----:R-:W-:-:S04]  /*0020*/  UISETP.LT.AND UP0, UPT, UR4, UR5, UPT ;  /* 0x000000050400728c */ /* 0x001fc8000bf01270 */
[----:B------:R-:W-:-:S04]  /*0030*/  USEL UR4, UR4, UR5, UP0 ;  /* 0x0000000504047287 */ /* 0x000fc80008000000 */
[----:B------:R-:W-:-:S06]  /*0040*/  UISETP.GE.AND UP0, UPT, UR4, 0x1, UPT ;  /* 0x000000010400788c */ /* 0x000fcc000bf06270 */
[----:B------:R-:W-:-:S13]  /*0050*/  PLOP3.LUT P0, PT, PT, PT, UP0, 0x80, 0x8 ;  /* 0x000000000008781c */ /* 0x000fda0003f0f008 */
[----:B------:R-:W-:Y:S05]  /*0060*/  @!P0 EXIT ;  /* 0x000000000000894d */ /* 0x000fea0003800000 */
[----:B------:R-:W0:Y:S01]  /*0070*/  LDCU UR14, c[0x0][0x3a0] ;  /* 0x00007400ff0e77ac */ /* 0x000e220008000800 */
[----:B------:R-:W-:Y:S01]  /*0080*/  HFMA2 R22, -RZ, RZ, 0, 0 ;  /* 0x00000000ff167431 */ /* 0x000fe200000001ff */
[----:B------:R-:W1:Y:S01]  /*0090*/  LDCU.64 UR16, c[0x0][0x358] ;  /* 0x00006b00ff1077ac */ /* 0x000e620008000a00 */
[----:B0-----:R-:W-:-:S09]  /*00a0*/  UISETP.GE.AND UP0, UPT, UR14, 0x1, UPT ;  /* 0x000000010e00788c */ /* 0x001fd2000bf06270 */
[----:B-1----:R-:W-:Y:S05]  /*00b0*/  BRA.U !UP0, `(.L_x_6) ;  /* 0x0000001108007547 */ /* 0x002fea000b800000 */
[----:B------:R-:W-:Y:S01]  /*00c0*/  UISETP.GE.U32.AND UP0, UPT, UR14, 0x10, UPT ;  /* 0x000000100e00788c */ /* 0x000fe2000bf06070 */
[----:B------:R-:W-:Y:S01]  /*00d0*/  MOV R22, RZ ;  /* 0x000000ff00167202 */ /* 0x000fe20000000f00 */
[----:B------:R-:W-:-:S07]  /*00e0*/  UMOV UR4, URZ ;  /* 0x000000ff00047c82 */ /* 0x000fce0008000000 */
[----:B------:R-:W-:Y:S05]  /*00f0*/  BRA.U !UP0, `(.L_x_7) ;  /* 0x0000000908007547 */ /* 0x000fea000b800000 */
[----:B------:R-:W0:Y:S01]  /*0100*/  LDCU.64 UR6, c[0x0][0x380] ;  /* 0x00007000ff0677ac */ /* 0x000e220008000a00 */
[----:B------:R-:W1:Y:S01]  /*0110*/  LDC R0, c[0x0][0x39c] ;  /* 0x0000e700ff007b82 */ /* 0x000e620000000800 */
[----:B------:R-:W-:Y:S01]  /*0120*/  HFMA2 R22, -RZ, RZ, 0, 0 ;  /* 0x00000000ff167431 */ /* 0x000fe200000001ff */
[----:B------:R-:W-:Y:S02]  /*0130*/  USHF.L.U32 UR9, UR5, 0x1, URZ ;  /* 0x0000000105097899 */ /* 0x000fe400080006ff */
[----:B------:R-:W-:Y:S02]  /*0140*/  UIMAD UR10, UR5, 0x3, URZ ;  /* 0x00000003050a78a4 */ /* 0x000fe4000f8e02ff */
[----:B------:R-:W-:Y:S02]  /*0150*/  USHF.L.U32 UR11, UR5, 0x2, URZ ;  /* 0x00000002050b7899 */ /* 0x000fe400080006ff */
[----:B------:R-:W-:Y:S01]  /*0160*/  UIMAD UR12, UR5, 0x5, URZ ;  /* 0x00000005050c78a4 */ /* 0x000fe2000f8e02ff */
[----:B------:R-:W-:Y:S01]  /*0170*/  MOV R2, UR9 ;  /* 0x0000000900027c02 */ /* 0x000fe20008000f00 */
[----:B------:R-:W-:Y:S01]  /*0180*/  UIMAD UR13, UR5, 0x6, URZ ;  /* 0x00000006050d78a4 */ /* 0x000fe2000f8e02ff */
[----:B------:R-:W-:Y:S01]  /*0190*/  IMAD.U32 R3, RZ, RZ, UR10 ;  /* 0x0000000aff037e24 */ /* 0x000fe2000f8e00ff */
[----:B------:R-:W-:Y:S01]  /*01a0*/  UIMAD UR15, UR5, 0x7, URZ ;  /* 0x00000007050f78a4 */ /* 0x000fe2000f8e02ff */
[----:B------:R-:W-:Y:S01]  /*01b0*/  MOV R4, UR11 ;  /* 0x0000000b00047c02 */ /* 0x000fe20008000f00 */
[----:B------:R-:W-:Y:S01]  /*01c0*/  USHF.L.U32 UR18, UR5, 0x3, URZ ;  /* 0x0000000305127899 */ /* 0x000fe200080006ff */
[----:B------:R-:W-:Y:S01]  /*01d0*/  MOV R5, UR12 ;  /* 0x0000000c00057c02 */ /* 0x000fe20008000f00 */
[----:B0-----:R-:W-:Y:S01]  /*01e0*/  UIADD3 UR6, UP0, UPT, UR6, 0x20, URZ ;  /* 0x0000002006067890 */ /* 0x001fe2000ff1e0ff */
[----:B------:R-:W-:Y:S01]  /*01f0*/  MOV R6, UR13 ;  /* 0x0000000d00067c02 */ /* 0x000fe20008000f00 */
[----:B------:R-:W-:Y:S01]  /*0200*/  UIMAD UR19, UR5, 0x9, URZ ;  /* 0x00000009051378a4 */ /* 0x000fe2000f8e02ff */
[----:B------:R-:W-:Y:S01]  /*0210*/  IMAD.U32 R7, RZ, RZ, UR15 ;  /* 0x0000000fff077e24 */ /* 0x000fe2000f8e00ff */
[----:B------:R-:W-:Y:S01]  /*0220*/  UIADD3.X UR7, UPT, UPT, URZ, UR7, URZ, UP0, !UPT ;  /* 0x00000007ff077290 */ /* 0x000fe200087fe4ff */
[----:B------:R-:W-:Y:S01]  /*0230*/  MOV R8, UR18 ;  /* 0x0000001200087c02 */ /* 0x000fe20008000f00 */
[----:B------:R-:W-:Y:S01]  /*0240*/  UIMAD UR20, UR5, 0xa, URZ ;  /* 0x0000000a051478a4 */ /* 0x000fe2000f8e02ff */
        /* <DEDUP_REMOVED lines=8> */
[----:B------:R-:W-:Y:S01]  /*02d0*/  IMAD.U32 R11, RZ, RZ, UR21 ;  /* 0x00000015ff0b7e24 */ /* 0x000fe2000f8e00ff */
[----:B------:R-:W-:Y:S01]  /*02e0*/  UIMAD UR25, UR5, 0xf, URZ ;  /* 0x0000000f051978a4 */ /* 0x000fe2000f8e02ff */
[----:B------:R-:W-:Y:S01]  /*02f0*/  MOV R23, UR22 ;  /* 0x0000001600177c02 */ /* 0x000fe20008000f00 */
[----:B------:R-:W-:Y:S01]  /*0300*/  ULOP3.LUT UR4, UR14, 0x7ffffff0, URZ, 0xc0, !UPT ;  /* 0x7ffffff00e047892 */ /* 0x000fe2000f8ec0ff */
[----:B------:R-:W-:Y:S01]  /*0310*/  MOV R25, UR23 ;  /* 0x0000001700197c02 */ /* 0x000fe20008000f00 */
[----:B------:R-:W-:Y:S01]  /*0320*/  USHF.L.U32 UR8, UR5, 0x4, URZ ;  /* 0x0000000405087899 */ /* 0x000fe200080006ff */
[----:B------:R-:W-:Y:S01]  /*0330*/  MOV R27, UR24 ;  /* 0x00000018001b7c02 */ /* 0x000fe20008000f00 */
[----:B------:R-:W-:Y:S01]  /*0340*/  IMAD.U32 R29, RZ, RZ, UR25 ;  /* 0x00000019ff1d7e24 */ /* 0x000fe2000f8e00ff */
[----:B------:R-:W0:Y:S01]  /*0350*/  LDCU.64 UR28, c[0x0][0x388] ;  /* 0x00007100ff1c77ac */ /* 0x000e220008000a00 */
[----:B------:R-:W-:-:S12]  /*0360*/  UIADD3 UR26, UPT, UPT, -UR4, URZ, URZ ;  /* 0x000000ff041a7290 */ /* 0x000fd8000fffe1ff */
.L_x_8:
[----:B------:R-:W1:Y:S01]  /*0370*/  LDC.64 R14, c[0x0][0x388] ;  /* 0x0000e200ff0e7b82 */ /* 0x000e620000000a00 */
[----:B0-----:R-:W-:Y:S01]  /*0380*/  MOV R17, UR29 ;  /* 0x0000001d00117c02 */ /* 0x001fe20008000f00 */
[----:B------:R-:W-:Y:S01]  /*0390*/  IMAD.MOV.U32 R12, RZ, RZ, R20 ;  /* 0x000000ffff0c7224 */ /* 0x000fe200078e0014 */
[----:B------:R-:W-:Y:S02]  /*03a0*/  MOV R16, UR28 ;  /* 0x0000001c00107c02 */ /* 0x000fe40008000f00 */
[----:B------:R-:W-:-:S03]  /*03b0*/  MOV R13, R24 ;  /* 0x00000018000d7202 */ /* 0x000fc60000000f00 */
[----:B------:R-:W2:Y:S04]  /*03c0*/  LDG.E.CONSTANT R17, desc[UR16][R16.64] ;  /* 0x0000001010117981 */ /* 0x000ea8000c1e9900 */
[----:B------:R-:W2:Y:S04]  /*03d0*/  LDG.E.CONSTANT R24, desc[UR16][R12.64+-0x20] ;  /* 0xffffe0100c187981 */ /* 0x000ea8000c1e9900 */
[----:B------:R-:W3:Y:S01]  /*03e0*/  LDG.E.CONSTANT R26, desc[UR16][R12.64+-0x18] ;  /* 0xffffe8100c1a7981 */ /* 0x000ee2000c1e9900 */
[----:B-1----:R-:W-:-:S04]  /*03f0*/  IMAD.WIDE.U32 R18, R0, 0x4, R14 ;  /* 0x0000000400127825 */ /* 0x002fc800078e000e */
[--C-:B------:R-:W-:Y:S02]  /*0400*/  IMAD.WIDE.U32 R20, R2, 0x4, R14.reuse ;  /* 0x0000000402147825 */ /* 0x100fe400078e000e */
[----:B------:R-:W4:Y:S04]  /*0410*/  LDG.E.CONSTANT R18, desc[UR16][R18.64] ;  /* 0x0000001012127981 */ /* 0x000f28000c1e9900 */
[----:B------:R0:W3:Y:S04]  /*0420*/  LDG.E.CONSTANT R28, desc[UR16][R20.64] ;  /* 0x00000010141c7981 */ /* 0x0000e8000c1e9900 */
[----:B------:R-:W4:Y:S01]  /*0430*/  LDG.E.CONSTANT R19, desc[UR16][R12.64+-0x1c] ;  /* 0xffffe4100c137981 */ /* 0x000f22000c1e9900 */
[----:B0-----:R-:W-:-:S04]  /*0440*/  IMAD.WIDE.U32 R20, R3, 0x4, R14 ;  /* 0x0000000403147825 */ /* 0x001fc800078e000e */
[----:B--2---:R-:W-:Y:S01]  /*0450*/  FFMA R24, R24, R17, R22 ;  /* 0x0000001118187223 */ /* 0x004fe20000000016 */
[----:B------:R-:W-:-:S06]  /*0460*/  IMAD.WIDE.U32 R16, R4, 0x4, R14 ;  /* 0x0000000404107825 */ /* 0x000fcc00078e000e */
[----:B------:R-:W2:Y:S01]  /*0470*/  LDG.E.CONSTANT R16, desc[UR16][R16.64] ;  /* 0x0000001010107981 */ /* 0x000ea2000c1e9900 */
[----:B----4-:R-:W-:-:S03]  /*0480*/  FFMA R22, R19, R18, R24 ;  /* 0x0000001213167223 */ /* 0x010fc60000000018 */
[----:B------:R-:W4:Y:S01]  /*0490*/  LDG.E.CONSTANT R24, desc[UR16][R20.64] ;  /* 0x0000001014187981 */ /* 0x000f22000c1e9900 */
[----:B---3--:R-:W-:-:S03]  /*04a0*/  FFMA R22, R26, R28, R22 ;  /* 0x0000001c1a167223 */ /* 0x008fc60000000016 */
[----:B------:R-:W4:Y:S01]  /*04b0*/  LDG.E.CONSTANT R26, desc[UR16][R12.64+-0x14] ;  /* 0xffffec100c1a7981 */ /* 0x000f22000c1e9900 */
[----:B------:R-:W-:-:S03]  /*04c0*/  IMAD.WIDE.U32 R18, R5, 0x4, R14 ;  /* 0x0000000405127825 */ /* 0x000fc600078e000e */
[----:B------:R-:W3:Y:S04]  /*04d0*/  LDG.E.CONSTANT R28, desc[UR16][R12.64+-0xc] ;  /* 0xfffff4100c1c7981 */ /* 0x000ee8000c1e9900 */
[----:B------:R-:W2:Y:S04]  /*04e0*/  LDG.E.CONSTANT R21, desc[UR16][R12.64+-0x10] ;  /* 0xfffff0100c157981 */ /* 0x000ea8000c1e9900 */
[----:B------:R0:W3:Y:S02]  /*04f0*/  LDG.E.CONSTANT R17, desc[UR16][R18.64] ;  /* 0x0000001012117981 */ /* 0x0000e4000c1e9900 */
[----:B0-----:R-:W-:-:S04]  /*0500*/  IMAD.WIDE.U32 R18, R6, 0x4, R14 ;  /* 0x0000000406127825 */ /* 0x001fc800078e000e */
[----:B----4-:R-:W-:Y:S02]  /*0510*/  FFMA R22, R26, R24, R22 ;  /* 0x000000181a167223 */ /* 0x010fe40000000016 */
[----:B------:R-:W4:Y:S04]  /*0520*/  LDG.E.CONSTANT R24, desc[UR16][R18.64] ;  /* 0x0000001012187981 */ /* 0x000f28000c1e9900 */
[----:B------:R-:W4:Y:S01]  /*0530*/  LDG.E.CONSTANT R26, desc[UR16][R12.64+-0x8] ;  /* 0xfffff8100c1a7981 */ /* 0x000f22000c1e9900 */
[----:B--2---:R-:W-:Y:S01]  /*0540*/  FFMA R22, R21, R16, R22 ;  /* 0x0000001015167223 */ /* 0x004fe20000000016 */
[----:B------:R-:W-:-:S04]  /*0550*/  IMAD.WIDE.U32 R20, R7, 0x4, R14 ;  /* 0x0000000407147825 */ /* 0x000fc800078e000e */
[----:B---3--:R-:W-:Y:S01]  /*0560*/  FFMA R22, R28, R17, R22 ;  /* 0x000000111c167223 */ /* 0x008fe20000000016 */
[--C-:B------:R-:W-:Y:S01]  /*0570*/  IMAD.WIDE.U32 R16, R8, 0x4, R14.reuse ;  /* 0x0000000408107825 */ /* 0x100fe200078e000e */
[----:B------:R-:W2:Y:S04]  /*0580*/  LDG.E.CONSTANT R28, desc[UR16][R12.64] ;  /* 0x000000100c1c7981 */ /* 0x000ea8000c1e9900 */
[----:B------:R-:W3:Y:S04]  /*0590*/  LDG.E.CONSTANT R20, desc[UR16][R20.64] ;  /* 0x0000001014147981 */ /* 0x000ee8000c1e9900 */
[----:B------:R0:W2:Y:S04]  /*05a0*/  LDG.E.CONSTANT R19, desc[UR16][R16.64] ;  /* 0x0000001010137981 */ /* 0x0000a8000c1e9900 */
[----:B------:R-:W3:Y:S01]  /*05b0*/  LDG.E.CONSTANT R21, desc[UR16][R12.64+-0x4] ;  /* 0xfffffc100c157981 */ /* 0x000ee2000c1e9900 */
[----:B0-----:R-:W-:-:S04]  /*05c0*/  IMAD.WIDE.U32 R16, R9, 0x4, R14 ;  /* 0x0000000409107825 */ /* 0x001fc800078e000e */
[----:B----4-:R-:W-:Y:S02]  /*05d0*/  FFMA R22, R26, R24, R22 ;  /* 0x000000181a167223 */ /* 0x010fe40000000016 */
[----:B------:R-:W4:Y:S04]  /*05e0*/  LDG.E.CONSTANT R24, desc[UR16][R16.64] ;  /* 0x0000001010187981 */ /* 0x000f28000c1e9900 */
[----:B------:R-:W4:Y:S01]  /*05f0*/  LDG.E.CONSTANT R26, desc[UR16][R12.64+0x4] ;  /* 0x000004100c1a7981 */ /* 0x000f22000c1e9900 */
[----:B---3--:R-:W-:-:S04]  /*0600*/  FFMA R22, R21, R20, R22 ;  /* 0x0000001415167223 */ /* 0x008fc80000000016 */
[----:B--2---:R-:W-:Y:S01]  /*0610*/  FFMA R22, R28, R19, R22 ;  /* 0x000000131c167223 */ /* 0x004fe20000000016 */
[--C-:B------:R-:W-:Y:S01]  /*0620*/  IMAD.WIDE.U32 R18, R10, 0x4, R14.reuse ;  /* 0x000000040a127825 */ /* 0x100fe200078e000e */
[----:B------:R-:W2:Y:S03]  /*0630*/  LDG.E.CONSTANT R28, desc[UR16][R12.64+0xc] ;  /* 0x00000c100c1c7981 */ /* 0x000ea6000c1e9900 */
[--C-:B------:R-:W-:Y:S02]  /*0640*/  IMAD.WIDE.U32 R20, R11, 0x4, R14.reuse ;  /* 0x000000040b147825 */ /* 0x100fe400078e000e */
[----:B------:R-:W3:Y:S04]  /*0650*/  LDG.E.CONSTANT R18, desc[UR16][R18.64] ;  /* 0x0000001012127981 */ /* 0x000ee8000c1e9900 */
[----:B------:R0:W2:Y:S04]  /*0660*/  LDG.E.CONSTANT R17, desc[UR16][R20.64] ;  /* 0x0000001014117981 */ /* 0x0000a8000c1e9900 */
[----:B------:R-:W3:Y:S01]  /*0670*/  LDG.E.CONSTANT R19, desc[UR16][R12.64+0x8] ;  /* 0x000008100c137981 */ /* 0x000ee2000c1e9900 */
[----:B0-----:R-:W-:-:S04]  /*0680*/  IMAD.WIDE.U32 R20, R23, 0x4, R14 ;  /* 0x0000000417147825 */ /* 0x001fc800078e000e */
[----:B----4-:R-:W-:Y:S02]  /*0690*/  FFMA R22, R26, R24, R22 ;  /* 0x000000181a167223 */ /* 0x010fe40000000016 */
[----:B------:R0:W4:Y:S04]  /*06a0*/  LDG.E.CONSTANT R24, desc[UR16][R20.64] ;  /* 0x0000001014187981 */ /* 0x000128000c1e9900 */
[----:B------:R-:W4:Y:S01]  /*06b0*/  LDG.E.CONSTANT R26, desc[UR16][R12.64+0x10] ;  /* 0x000010100c1a7981 */ /* 0x000f22000c1e9900 */
[----:B---3--:R-:W-:-:S04]  /*06c0*/  FFMA R22, R19, R18, R22 ;  /* 0x0000001213167223 */ /* 0x008fc80000000016 */
[----:B--2---:R-:W-:Y:S01]  /*06d0*/  FFMA R22, R28, R17, R22 ;  /* 0x000000111c167223 */ /* 0x004fe20000000016 */
[--C-:B------:R-:W-:Y:S01]  /*06e0*/  IMAD.WIDE.U32 R16, R25, 0x4, R14.reuse ;  /* 0x0000000419107825 */ /* 0x100fe200078e000e */
[----:B------:R-:W2:Y:S03]  /*06f0*/  LDG.E.CONSTANT R28, desc[UR16][R12.64+0x1c] ;  /* 0x00001c100c1c7981 */ /* 0x000ea6000c1e9900 */
[--C-:B------:R-:W-:Y:S02]  /*0700*/  IMAD.WIDE.U32 R18, R27, 0x4, R14.reuse ;  /* 0x000000041b127825 */ /* 0x100fe400078e000e */
[----:B------:R-:W3:Y:S02]  /*0710*/  LDG.E.CONSTANT R16, desc[UR16][R16.64] ;  /* 0x0000001010107981 */ /* 0x000ee4000c1e9900 */
[----:B------:R-:W-:Y:S02]  /*0720*/  IMAD.WIDE.U32 R14, R29, 0x4, R14 ;  /* 0x000000041d0e7825 */ /* 0x000fe400078e000e */
[----:B------:R-:W5:Y:S04]  /*0730*/  LDG.E.CONSTANT R18, desc[UR16][R18.64] ;  /* 0x0000001012127981 */ /* 0x000f68000c1e9900 */
[----:B------:R-:W2:Y:S04]  /*0740*/  LDG.E.CONSTANT R15, desc[UR16][R14.64] ;  /* 0x000000100e0f7981 */ /* 0x000ea8000c1e9900 */
[----:B------:R-:W3:Y:S04]  /*0750*/  LDG.E.CONSTANT R17, desc[UR16][R12.64+0x14] ;  /* 0x000014100c117981 */ /* 0x000ee8000c1e9900 */
[----:B------:R-:W5:Y:S01]  /*0760*/  LDG.E.CONSTANT R14, desc[UR16][R12.64+0x18] ;  /* 0x000018100c0e7981 */ /* 0x000f62000c1e9900 */
[----:B------:R-:W-:-:S04]  /*0770*/  UIADD3 UR26, UPT, UPT, UR26, 0x10, URZ ;  /* 0x000000101a1a7890 */ /* 0x000fc8000fffe0ff */
[----:B------:R-:W-:Y:S01]  /*0780*/  UISETP.NE.AND UP0, UPT, UR26, URZ, UPT ;  /* 0x000000ff1a00728c */ /* 0x000fe2000bf05270 */
[----:B0-----:R-:W-:Y:S01]  /*0790*/  IADD3 R20, P0, PT, R12, 0x40, RZ ;  /* 0x000000400c147810 */ /* 0x001fe20007f1e0ff */
[----:B------:R-:W-:Y:S01]  /*07a0*/  VIADD R3, R3, UR8 ;  /* 0x0000000803037c36 */ /* 0x000fe20008000000 */
[----:B------:R-:W-:Y:S01]  /*07b0*/  IADD3 R0, PT, PT, R0, UR8, RZ ;  /* 0x0000000800007c10 */ /* 0x000fe2000fffe0ff */
[----:B------:R-:W-:Y:S01]  /*07c0*/  VIADD R8, R8, UR8 ;  /* 0x0000000808087c36 */ /* 0x000fe20008000000 */
[----:B------:R-:W-:Y:S01]  /*07d0*/  IADD3 R2, PT, PT, R2, UR8, RZ ;  /* 0x0000000802027c10 */ /* 0x000fe2000fffe0ff */
[----:B------:R-:W-:Y:S01]  /*07e0*/  VIADD R25, R25, UR8 ;  /* 0x0000000819197c36 */ /* 0x000fe20008000000 */
[----:B------:R-:W-:Y:S02]  /*07f0*/  IADD3 R4, PT, PT, R4, UR8, RZ ;  /* 0x0000000804047c10 */ /* 0x000fe4000fffe0ff */
[----:B------:R-:W-:Y:S02]  /*0800*/  IADD3 R5, PT, PT, R5, UR8, RZ ;  /* 0x0000000805057c10 */ /* 0x000fe4000fffe0ff */
[----:B------:R-:W-:-:S02]  /*0810*/  IADD3 R6, PT, PT, R6, UR8, RZ ;  /* 0x0000000806067c10 */ /* 0x000fc4000fffe0ff */
[----:B------:R-:W-:Y:S02]  /*0820*/  IADD3 R7, PT, PT, R7, UR8, RZ ;  /* 0x0000000807077c10 */ /* 0x000fe4000fffe0ff */
[----:B------:R-:W-:Y:S02]  /*0830*/  IADD3 R9, PT, PT, R9, UR8, RZ ;  /* 0x0000000809097c10 */ /* 0x000fe4000fffe0ff */
[----:B------:R-:W-:Y:S02]  /*0840*/  IADD3 R10, PT, PT, R10, UR8, RZ ;  /* 0x000000080a0a7c10 */ /* 0x000fe4000fffe0ff */
[----:B------:R-:W-:Y:S02]  /*0850*/  IADD3 R11, PT, PT, R11, UR8, RZ ;  /* 0x000000080b0b7c10 */ /* 0x000fe4000fffe0ff */
[----:B------:R-:W-:Y:S02]  /*0860*/  IADD3 R23, PT, PT, R23, UR8, RZ ;  /* 0x0000000817177c10 */ /* 0x000fe4000fffe0ff */
[----:B------:R-:W-:-:S02]  /*0870*/  IADD3 R27, PT, PT, R27, UR8, RZ ;  /* 0x000000081b1b7c10 */ /* 0x000fc4000fffe0ff */
[----:B------:R-:W-:Y:S01]  /*0880*/  IADD3 R29, PT, PT, R29, UR8, RZ ;  /* 0x000000081d1d7c10 */ /* 0x000fe2000fffe0ff */
[----:B------:R-:W-:Y:S01]  /*0890*/  UIMAD.WIDE.U32 UR28, UR8, 0x4, UR28 ;  /* 0x00000004081c78a5 */ /* 0x000fe2000f8e001c */
[----:B----4-:R-:W-:Y:S01]  /*08a0*/  FFMA R22, R26, R24, R22 ;  /* 0x000000181a167223 */ /* 0x010fe20000000016 */
[----:B------:R-:W-:-:S03]  /*08b0*/  IADD3.X R24, PT, PT, RZ, R13, RZ, P0, !PT ;  /* 0x0000000dff187210 */ /* 0x000fc600007fe4ff */
[----:B---3--:R-:W-:-:S04]  /*08c0*/  FFMA R21, R17, R16, R22 ;  /* 0x0000001011157223 */ /* 0x008fc80000000016 */
[----:B-----5:R-:W-:-:S04]  /*08d0*/  FFMA R21, R14, R18, R21 ;  /* 0x000000120e157223 */ /* 0x020fc80000000015 */
[----:B--2---:R-:W-:Y:S01]  /*08e0*/  FFMA R22, R28, R15, R21 ;  /* 0x0000000f1c167223 */ /* 0x004fe20000000015 */
[----:B------:R-:W-:Y:S06]  /*08f0*/  BRA.U UP0, `(.L_x_8) ;  /* 0xfffffff9009c7547 */ /* 0x000fec000b83ffff */
.L_x_7:
[----:B------:R-:W-:-:S09]  /*0900*/  ULOP3.LUT UP0, UR6, UR14, 0xf, URZ, 0xc0, !UPT ;  /* 0x0000000f0e067892 */ /* 0x000fd2000f80c0ff */
[----:B------:R-:W-:Y:S05]  /*0910*/  BRA.U !UP0, `(.L_x_6) ;  /* 0x0000000508e87547 */ /* 0x000fea000b800000 */
[----:B------:R-:W-:Y:S02]  /*0920*/  UISETP.GE.U32.AND UP0, UPT, UR6, 0x8, UPT ;  /* 0x000000080600788c */ /* 0x000fe4000bf06070 */
[----:B------:R-:W-:-:S04]  /*0930*/  ULOP3.LUT UR15, UR14, 0x7, URZ, 0xc0, !UPT ;  /* 0x000000070e0f7892 */ /* 0x000fc8000f8ec0ff */
[----:B------:R-:W-:-:S03]  /*0940*/  UISETP.NE.AND UP1, UPT, UR15, URZ, UPT ;  /* 0x000000ff0f00728c */ /* 0x000fc6000bf25270 */
[----:B------:R-:W-:Y:S08]  /*0950*/  BRA.U !UP0, `(.L_x_9) ;  /* 0x0000000108f47547 */ /* 0x000ff0000b800000 */
[----:B------:R-:W0:Y:S01]  /*0960*/  LDCU.128 UR8, c[0x0][0x380] ;  /* 0x00007000ff0877ac */ /* 0x000e220008000c00 */
[----:B------:R-:W-:-:S04]  /*0970*/  UIMAD UR6, UR4, UR5, URZ ;  /* 0x00000005040672a4 */ /* 0x000fc8000f8e02ff */
[----:B------:R-:W-:Y:S02]  /*0980*/  UIADD3 UR12, UPT, UPT, UR6, UR5, URZ ;  /* 0x00000005060c7290 */ /* 0x000fe4000fffe0ff */
[----:B0-----:R-:W-:Y:S02]  /*0990*/  UIMAD.WIDE.U32 UR6, UR6, 0x4, UR10 ;  /* 0x00000004060678a5 */ /* 0x001fe4000f8e000a */
[----:B------:R-:W-:Y:S02]  /*09a0*/  UIMAD.WIDE.U32 UR8, UR4, 0x4, UR8 ;  /* 0x00000004040878a5 */ /* 0x000fe4000f8e0008 */
[----:B------:R-:W-:Y:S02]  /*09b0*/  UIMAD.WIDE.U32 UR18, UR12, 0x4, UR10 ;  /* 0x000000040c1278a5 */ /* 0x000fe4000f8e000a */
[----:B------:R-:W-:Y:S01]  /*09c0*/  UIADD3 UR12, UPT, UPT, UR12, UR5, URZ ;  /* 0x000000050c0c7290 */ /* 0x000fe2000fffe0ff */
[----:B------:R-:W-:Y:S02]  /*09d0*/  MOV R4, UR6 ;  /* 0x0000000600047c02 */ /* 0x000fe40008000f00 */
[----:B------:R-:W-:Y:S01]  /*09e0*/  MOV R5, UR7 ;  /* 0x0000000700057c02 */ /* 0x000fe20008000f00 */
[----:B------:R-:W-:Y:S01]  /*09f0*/  UIADD3 UR6, UPT, UPT, UR12, UR5, URZ ;  /* 0x000000050c067290 */ /* 0x000fe2000fffe0ff */
[----:B------:R-:W-:Y:S01]  /*0a00*/  MOV R2, UR8 ;  /* 0x0000000800027c02 */ /* 0x000fe20008000f00 */
[----:B------:R-:W-:Y:S01]  /*0a10*/  UIMAD.WIDE.U32 UR20, UR12, 0x4, UR10 ;  /* 0x000000040c1478a5 */ /* 0x000fe2000f8e000a */
[----:B------:R-:W-:Y:S01]  /*0a20*/  MOV R3, UR9 ;  /* 0x0000000900037c02 */ /* 0x000fe20008000f00 */
[----:B------:R-:W-:Y:S01]  /*0a30*/  IMAD.U32 R6, RZ, RZ, UR18 ;  /* 0x00000012ff067e24 */ /* 0x000fe2000f8e00ff */
[----:B------:R-:W-:Y:S01]  /*0a40*/  MOV R7, UR19 ;  /* 0x0000001300077c02 */ /* 0x000fe20008000f00 */
[----:B------:R-:W-:Y:S01]  /*0a50*/  UIADD3 UR8, UPT, UPT, UR6, UR5, URZ ;  /* 0x0000000506087290 */ /* 0x000fe2000fffe0ff */
[----:B------:R0:W2:Y:S01]  /*0a60*/  LDG.E.CONSTANT R9, desc[UR16][R4.64] ;  /* 0x0000001004097981 */ /* 0x0000a2000c1e9900 */
[----:B------:R-:W-:Y:S01]  /*0a70*/  UIMAD.WIDE.U32 UR6, UR6, 0x4, UR10 ;  /* 0x00000004060678a5 */ /* 0x000fe2000f8e000a */
[----:B------:R-:W-:Y:S01]  /*0a80*/  IMAD.U32 R11, RZ, RZ, UR21 ;  /* 0x00000015ff0b7e24 */ /* 0x000fe2000f8e00ff */
[----:B------:R-:W-:Y:S01]  /*0a90*/  MOV R10, UR20 ;  /* 0x00000014000a7c02 */ /* 0x000fe20008000f00 */
[----:B------:R-:W2:Y:S01]  /*0aa0*/  LDG.E.CONSTANT R13, desc[UR16][R2.64] ;  /* 0x00000010020d7981 */ /* 0x000ea2000c1e9900 */
[----:B------:R-:W-:-:S02]  /*0ab0*/  UIADD3 UR12, UPT, UPT, UR8, UR5, URZ ;  /* 0x00000005080c7290 */ /* 0x000fc4000fffe0ff */
[----:B------:R-:W-:Y:S01]  /*0ac0*/  UIMAD.WIDE.U32 UR8, UR8, 0x4, UR10 ;  /* 0x00000004080878a5 */ /* 0x000fe2000f8e000a */
[----:B------:R1:W3:Y:S01]  /*0ad0*/  LDG.E.CONSTANT R0, desc[UR16][R6.64] ;  /* 0x0000001006007981 */ /* 0x0002e2000c1e9900 */
[----:B------:R-:W-:-:S03]  /*0ae0*/  MOV R15, UR7 ;  /* 0x00000007000f7c02 */ /* 0x000fc60008000f00 */
[----:B------:R-:W3:Y:S01]  /*0af0*/  LDG.E.CONSTANT R17, desc[UR16][R2.64+0x4] ;  /* 0x0000041002117981 */ /* 0x000ee2000c1e9900 */
[----:B------:R-:W-:Y:S01]  /*0b00*/  MOV R14, UR6 ;  /* 0x00000006000e7c02 */ /* 0x000fe20008000f00 */
[----:B------:R-:W-:Y:S02]  /*0b10*/  UIADD3 UR13, UPT, UPT, UR12, UR5, URZ ;  /* 0x000000050c0d7290 */ /* 0x000fe4000fffe0ff */
[----:B------:R-:W4:Y:S01]  /*0b20*/  LDG.E.CONSTANT R11, desc[UR16][R10.64] ;  /* 0x000000100a0b7981 */ /* 0x000f22000c1e9900 */
[----:B------:R-:W-:Y:S01]  /*0b30*/  UIMAD.WIDE.U32 UR6, UR12, 0x4, UR10 ;  /* 0x000000040c0678a5 */ /* 0x000fe2000f8e000a */
[----:B------:R-:W-:Y:S02]  /*0b40*/  MOV R18, UR8 ;  /* 0x0000000800127c02 */ /* 0x000fe40008000f00 */
[----:B------:R-:W4:Y:S01]  /*0b50*/  LDG.E.CONSTANT R8, desc[UR16][R2.64+0x8] ;  /* 0x0000081002087981 */ /* 0x000f22000c1e9900 */
[----:B------:R-:W-:Y:S01]  /*0b60*/  MOV R19, UR9 ;  /* 0x0000000900137c02 */ /* 0x000fe20008000f00 */
[----:B------:R-:W-:-:S02]  /*0b70*/  UIMAD.WIDE.U32 UR8, UR13, 0x4, UR10 ;  /* 0x000000040d0878a5 */ /* 0x000fc4000f8e000a */
[----:B------:R-:W5:Y:S01]  /*0b80*/  LDG.E.CONSTANT R15, desc[UR16][R14.64] ;  /* 0x000000100e0f7981 */ /* 0x000f62000c1e9900 */
[----:B------:R-:W-:Y:S01]  /*0b90*/  UIADD3 UR13, UPT, UPT, UR13, UR5, URZ ;  /* 0x000000050d0d7290 */ /* 0x000fe2000fffe0ff */
[----:B------:R-:W-:Y:S02]  /*0ba0*/  IMAD.U32 R20, RZ, RZ, UR6 ;  /* 0x00000006ff147e24 */ /* 0x000fe4000f8e00ff */
[----:B------:R-:W5:Y:S01]  /*0bb0*/  LDG.E.CONSTANT R10, desc[UR16][R2.64+0xc] ;  /* 0x00000c10020a7981 */ /* 0x000f62000c1e9900 */
[----:B------:R-:W-:Y:S01]  /*0bc0*/  MOV R21, UR7 ;  /* 0x0000000700157c02 */ /* 0x000fe20008000f00 */
[----:B------:R-:W-:Y:S02]  /*0bd0*/  UIMAD.WIDE.U32 UR10, UR13, 0x4, UR10 ;  /* 0x000000040d0a78a5 */ /* 0x000fe4000f8e000a */
[----:B------:R-:W5:Y:S01]  /*0be0*/  LDG.E.CONSTANT R18, desc[UR16][R18.64] ;  /* 0x0000001012127981 */ /* 0x000f62000c1e9900 */
[----:B0-----:R-:W-:-:S03]  /*0bf0*/  MOV R4, UR8 ;  /* 0x0000000800047c02 */ /* 0x001fc60008000f00 */
[----:B------:R-:W5:Y:S01]  /*0c00*/  LDG.E.CONSTANT R23, desc[UR16][R2.64+0x10] ;  /* 0x0000101002177981 */ /* 0x000f62000c1e9900 */
[----:B------:R-:W-:-:S03]  /*0c10*/  MOV R5, UR9 ;  /* 0x0000000900057c02 */ /* 0x000fc60008000f00 */
[----:B------:R-:W5:Y:S01]  /*0c20*/  LDG.E.CONSTANT R20, desc[UR16][R20.64] ;  /* 0x0000001014147981 */ /* 0x000f62000c1e9900 */
[----:B-1----:R-:W-:-:S03]  /*0c30*/  MOV R6, UR10 ;  /* 0x0000000a00067c02 */ /* 0x002fc60008000f00 */
[----:B------:R-:W5:Y:S01]  /*0c40*/  LDG.E.CONSTANT R25, desc[UR16][R2.64+0x14] ;  /* 0x0000141002197981 */ /* 0x000f62000c1e9900 */
[----:B------:R-:W-:-:S03]  /*0c50*/  IMAD.U32 R7, RZ, RZ, UR11 ;  /* 0x0000000bff077e24 */ /* 0x000fc6000f8e00ff */
[----:B------:R-:W5:Y:S04]  /*0c60*/  LDG.E.CONSTANT R4, desc[UR16][R4.64] ;  /* 0x0000001004047981 */ /* 0x000f68000c1e9900 */
[----:B------:R-:W5:Y:S04]  /*0c70*/  LDG.E.CONSTANT R27, desc[UR16][R2.64+0x18] ;  /* 0x00001810021b7981 */ /* 0x000f68000c1e9900 */
[----:B------:R-:W5:Y:S04]  /*0c80*/  LDG.E.CONSTANT R29, desc[UR16][R2.64+0x1c] ;  /* 0x00001c10021d7981 */ /* 0x000f68000c1e9900 */
[----:B------:R-:W5:Y:S01]  /*0c90*/  LDG.E.CONSTANT R6, desc[UR16][R6.64] ;  /* 0x0000001006067981 */ /* 0x000f62000c1e9900 */
[----:B------:R-:W-:Y:S01]  /*0ca0*/  UIADD3 UR4, UPT, UPT, UR4, 0x8, URZ ;  /* 0x0000000804047890 */ /* 0x000fe2000fffe0ff */
[----:B--2---:R-:W-:-:S04]  /*0cb0*/  FFMA R22, R13, R9, R22 ;  /* 0x000000090d167223 */ /* 0x004fc80000000016 */
[----:B---3--:R-:W-:-:S04]  /*0cc0*/  FFMA R17, R17, R0, R22 ;  /* 0x0000000011117223 */ /* 0x008fc80000000016 */
[----:B----4-:R-:W-:-:S04]  /*0cd0*/  FFMA R11, R8, R11, R17 ;  /* 0x0000000b080b7223 */ /* 0x010fc80000000011 */
[----:B-----5:R-:W-:-:S04]  /*0ce0*/  FFMA R10, R10, R15, R11 ;  /* 0x0000000f0a0a7223 */ /* 0x020fc8000000000b */
[----:B------:R-:W-:-:S04]  /*0cf0*/  FFMA R10, R23, R18, R10 ;  /* 0x00000012170a7223 */ /* 0x000fc8000000000a */
[----:B------:R-:W-:-:S04]  /*0d00*/  FFMA R10, R25, R20, R10 ;  /* 0x00000014190a7223 */ /* 0x000fc8000000000a */
[----:B------:R-:W-:-:S04]  /*0d10*/  FFMA R4, R27, R4, R10 ;  /* 0x000000041b047223 */ /* 0x000fc8000000000a */
[----:B------:R-:W-:-:S07]  /*0d20*/  FFMA R22, R29, R6, R4 ;  /* 0x000000061d167223 */ /* 0x000fce0000000004 */
.L_x_9:
[----:B------:R-:W-:Y:S05]  /*0d30*/  BRA.U !UP1, `(.L_x_6) ;  /* 0x0000000109e07547 */ /* 0x000fea000b800000 */
[----:B------:R-:W-:Y:S02]  /*0d40*/  UISETP.GE.U32.AND UP0, UPT, UR15, 0x4, UPT ;  /* 0x000000040f00788c */ /* 0x000fe4000bf06070 */
[----:B------:R-:W-:-:S04]  /*0d50*/  ULOP3.LUT UR14, UR14, 0x3, URZ, 0xc0, !UPT ;  /* 0x000000030e0e7892 */ /* 0x000fc8000f8ec0ff */
[----:B------:R-:W-:-:S03]  /*0d60*/  UISETP.NE.AND UP1, UPT, UR14, URZ, UPT ;  /* 0x000000ff0e00728c */ /* 0x000fc6000bf25270 */
[----:B------:R-:W-:Y:S08]  /*0d70*/  BRA.U !UP0, `(.L_x_10) ;  /* 0x0000000108847547 */ /* 0x000ff0000b800000 */
[----:B------:R-:W0:Y:S01]  /*0d80*/  LDCU.128 UR8, c[0x0][0x380] ;  /* 0x00007000ff0877ac */ /* 0x000e220008000c00 */
[----:B------:R-:W-:-:S04]  /*0d90*/  UIMAD UR6, UR4, UR5, URZ ;  /* 0x00000005040672a4 */ /* 0x000fc8000f8e02ff */
[----:B------:R-:W-:-:S04]  /*0da0*/  UIADD3 UR12, UPT, UPT, UR6, UR5, URZ ;  /* 0x00000005060c7290 */ /* 0x000fc8000fffe0ff */
[----:B------:R-:W-:Y:S02]  /*0db0*/  UIADD3 UR15, UPT, UPT, UR12, UR5, URZ ;  /* 0x000000050c0f7290 */ /* 0x000fe4000fffe0ff */
[----:B0-----:R-:W-:Y:S02]  /*0dc0*/  UIMAD.WIDE.U32 UR6, UR6, 0x4, UR10 ;  /* 0x00000004060678a5 */ /* 0x001fe4000f8e000a */
[----:B------:R-:W-:Y:S02]  /*0dd0*/  UIMAD.WIDE.U32 UR8, UR4, 0x4, UR8 ;  /* 0x00000004040878a5 */ /* 0x000fe4000f8e0008 */
[----:B------:R-:W-:Y:S02]  /*0de0*/  UIMAD.WIDE.U32 UR12, UR12, 0x4, UR10 ;  /* 0x000000040c0c78a5 */ /* 0x000fe4000f8e000a */
[----:B------:R-:W-:Y:S02]  /*0df0*/  MOV R4, UR6 ;  /* 0x0000000600047c02 */ /* 0x000fe40008000f00 */
[----:B------:R-:W-:Y:S01]  /*0e00*/  MOV R5, UR7 ;  /* 0x0000000700057c02 */ /* 0x000fe20008000f00 */
[----:B------:R-:W-:Y:S01]  /*0e10*/  UIMAD.WIDE.U32 UR6, UR15, 0x4, UR10 ;  /* 0x000000040f0678a5 */ /* 0x000fe2000f8e000a */
[----:B------:R-:W-:Y:S01]  /*0e20*/  MOV R2, UR8 ;  /* 0x0000000800027c02 */ /* 0x000fe20008000f00 */
[----:B------:R-:W-:Y:S01]  /*0e30*/  UIADD3 UR15, UPT, UPT, UR15, UR5, URZ ;  /* 0x000000050f0f7290 */ /* 0x000fe2000fffe0ff */
[----:B------:R-:W-:Y:S01]  /*0e40*/  MOV R3, UR9 ;  /* 0x0000000900037c02 */ /* 0x000fe20008000f00 */
[----:B------:R-:W-:Y:S01]  /*0e50*/  IMAD.U32 R6, RZ, RZ, UR12 ;  /* 0x0000000cff067e24 */ /* 0x000fe2000f8e00ff */
[----:B------:R-:W-:Y:S01]  /*0e60*/  MOV R7, UR13 ;  /* 0x0000000d00077c02 */ /* 0x000fe20008000f00 */
[----:B------:R-:W2:Y:S01]  /*0e70*/  LDG.E.CONSTANT R4, desc[UR16][R4.64] ;  /* 0x0000001004047981 */ /* 0x000ea2000c1e9900 */
[----:B------:R-:W-:Y:S01]  /*0e80*/  UIMAD.WIDE.U32 UR10, UR15, 0x4, UR10 ;  /* 0x000000040f0a78a5 */ /* 0x000fe2000f8e000a */
[----:B------:R-:W-:-:S02]  /*0e90*/  MOV R8, UR6 ;  /* 0x0000000600087c02 */ /* 0x000fc40008000f00 */
[----:B------:R-:W2:Y:S01]  /*0ea0*/  LDG.E.CONSTANT R13, desc[UR16][R2.64] ;  /* 0x00000010020d7981 */ /* 0x000ea2000c1e9900 */
[----:B------:R-:W-:-:S03]  /*0eb0*/  MOV R9, UR7 ;  /* 0x0000000700097c02 */ /* 0x000fc60008000f00 */
[----:B------:R-:W3:Y:S01]  /*0ec0*/  LDG.E.CONSTANT R6, desc[UR16][R6.64] ;  /* 0x0000001006067981 */ /* 0x000ee2000c1e9900 */
[----:B------:R-:W-:-:S03]  /*0ed0*/  MOV R10, UR10 ;  /* 0x0000000a000a7c02 */ /* 0x000fc60008000f00 */
[----:B------:R-:W3:Y:S01]  /*0ee0*/  LDG.E.CONSTANT R15, desc[UR16][R2.64+0x4] ;  /* 0x00000410020f7981 */ /* 0x000ee2000c1e9900 */
[----:B------:R-:W-:-:S03]  /*0ef0*/  IMAD.U32 R11, RZ, RZ, UR11 ;  /* 0x0000000bff0b7e24 */ /* 0x000fc6000f8e00ff */
[----:B------:R-:W4:Y:S04]  /*0f00*/  LDG.E.CONSTANT R8, desc[UR16][R8.64] ;  /* 0x0000001008087981 */ /* 0x000f28000c1e9900 */
[----:B------:R-:W4:Y:S04]  /*0f10*/  LDG.E.CONSTANT R17, desc[UR16][R2.64+0x8] ;  /* 0x0000081002117981 */ /* 0x000f28000c1e9900 */
[----:B------:R-:W5:Y:S04]  /*0f20*/  LDG.E.CONSTANT R19, desc[UR16][R2.64+0xc] ;  /* 0x00000c1002137981 */ /* 0x000f68000c1e9900 */
[----:B------:R-:W5:Y:S01]  /*0f30*/  LDG.E.CONSTANT R10, desc[UR16][R10.64] ;  /* 0x000000100a0a7981 */ /* 0x000f62000c1e9900 */
[----:B------:R-:W-:Y:S01]  /*0f40*/  UIADD3 UR4, UPT, UPT, UR4, 0x4, URZ ;  /* 0x0000000404047890 */ /* 0x000fe2000fffe0ff */
[----:B--2---:R-:W-:-:S04]  /*0f50*/  FFMA R4, R13, R4, R22 ;  /* 0x000000040d047223 */ /* 0x004fc80000000016 */
[----:B---3--:R-:W-:-:S04]  /*0f60*/  FFMA R4, R15, R6, R4 ;  /* 0x000000060f047223 */ /* 0x008fc80000000004 */
[----:B----4-:R-:W-:-:S04]  /*0f70*/  FFMA R4, R17, R8, R4 ;  /* 0x0000000811047223 */ /* 0x010fc80000000004 */
[----:B-----5:R-:W-:-:S07]  /*0f80*/  FFMA R22, R19, R10, R4 ;  /* 0x0000000a13167223 */ /* 0x020fce0000000004 */
.L_x_10:
[----:B------:R-:W-:Y:S05]  /*0f90*/  BRA.U !UP1, `(.L_x_6) ;  /* 0x0000000109487547 */ /* 0x000fea000b800000 */
[----:B------:R-:W0:Y:S01]  /*0fa0*/  LDCU.128 UR8, c[0x0][0x380] ;  /* 0x00007000ff0877ac */ /* 0x000e220008000c00 */
[----:B------:R-:W-:Y:S02]  /*0fb0*/  UIMAD UR12, UR4, UR5, URZ ;  /* 0x00000005040c72a4 */ /* 0x000fe4000f8e02ff */
[----:B------:R-:W-:Y:S02]  /*0fc0*/  UIADD3 UR14, UPT, UPT, -UR14, URZ, URZ ;  /* 0x000000ff0e0e7290 */ /* 0x000fe4000fffe1ff */
[----:B0-----:R-:W-:Y:S02]  /*0fd0*/  UIMAD.WIDE.U32 UR6, UR4, 0x4, UR8 ;  /* 0x00000004040678a5 */ /* 0x001fe4000f8e0008 */
[----:B------:R-:W-:-:S12]  /*0fe0*/  UIMAD.WIDE.U32 UR8, UR12, 0x4, UR10 ;  /* 0x000000040c0878a5 */ /* 0x000fd8000f8e000a */
.L_x_11:
[----:B------:R-:W-:Y:S02]  /*0ff0*/  MOV R4, UR8 ;  /* 0x0000000800047c02 */ /* 0x000fe40008000f00 */
[----:B------:R-:W-:Y:S02]  /*1000*/  MOV R3, UR7 ;  /* 0x0000000700037c02 */ /* 0x000fe40008000f00 */
[----:B------:R-:W-:Y:S02]  /*1010*/  MOV R2, UR6 ;  /* 0x0000000600027c02 */ /* 0x000fe40008000f00 */
[----:B------:R-:W-:-:S03]  /*1020*/  MOV R5, UR9 ;  /* 0x0000000900057c02 */ /* 0x000fc60008000f00 */
[----:B------:R-:W2:Y:S04]  /*1030*/  LDG.E.CONSTANT R3, desc[UR16][R2.64] ;  /* 0x0000001002037981 */ /* 0x000ea8000c1e9900 */
[----:B------:R-:W2:Y:S01]  /*1040*/  LDG.E.CONSTANT R4, desc[UR16][R4.64] ;  /* 0x0000001004047981 */ /* 0x000ea2000c1e9900 */
[----:B------:R-:W-:Y:S02]  /*1050*/  UIADD3 UR6, UP0, UPT, UR6, 0x4, URZ ;  /* 0x0000000406067890 */ /* 0x000fe4000ff1e0ff */
[----:B------:R-:W-:Y:S02]  /*1060*/  UIADD3 UR14, UPT, UPT, UR14, 0x1, URZ ;  /* 0x000000010e0e7890 */ /* 0x000fe4000fffe0ff */
[----:B------:R-:W-:Y:S02]  /*1070*/  UIADD3.X UR7, UPT, UPT, URZ, UR7, URZ, UP0, !UPT ;  /* 0x00000007ff077290 */ /* 0x000fe400087fe4ff */
[----:B------:R-:W-:-:S02]  /*1080*/  UISETP.NE.AND UP0, UPT, UR14, URZ, UPT ;  /* 0x000000ff0e00728c */ /* 0x000fc4000bf05270 */
[----:B------:R-:W-:Y:S01]  /*1090*/  UIMAD.WIDE.U32 UR8, UR5, 0x4, UR8 ;  /* 0x00000004050878a5 */ /* 0x000fe2000f8e0008 */
[----:B--2---:R-:W-:-:S06]  /*10a0*/  FFMA R22, R3, R4, R22 ;  /* 0x0000000403167223 */ /* 0x004fcc0000000016 */
[----:B------:R-:W-:Y:S05]  /*10b0*/  BRA.U UP0, `(.L_x_11) ;  /* 0xfffffffd00cc7547 */ /* 0x000fea000b83ffff */
.L_x_6:
[----:B------:R-:W0:Y:S02]  /*10c0*/  LDC.64 R2, c[0x0][0x390] ;  /* 0x0000e400ff027b82 */ /* 0x000e240000000a00 */
[----:B0-----:R-:W-:Y:S01]  /*10d0*/  STG.E desc[UR16][R2.64], R22 ;  /* 0x0000001602007986 */ /* 0x001fe2000c101910 */
[----:B------:R-:W-:Y:S05]  /*10e0*/  EXIT ;  /* 0x000000000000794d */ /* 0x000fea0003800000 */
.L_x_12:
        /* <DEDUP_REMOVED lines=9> */
.L_x_15:


//--------------------- .nv.shared._Z28tiled_xgemm_1d_coarse_kernelPfS_S_iii --------------------------
	.section	.nv.shared._Z28tiled_xgemm_1d_coarse_kernelPfS_S_iii,"aw",@nobits
	.sectionflags	@""
	.align	4
.nv.shared._Z28tiled_xgemm_1d_coarse_kernelPfS_S_iii:
	.zero		5120


//--------------------- .nv.shared.reserved.0     --------------------------
	.section	.nv.shared.reserved.0,"aw",@nobits
	.weak		__nv_reservedSMEM_offset_0_alias
	.size		__nv_reservedSMEM_offset_0_alias, 0, 64
	.other		__nv_reservedSMEM_offset_0_alias,@"STO_CUDA_RESERVED_SHARED STV_DEFAULT"
__nv_reservedSMEM_offset_0_alias:
	.zero		0
	.zero		64


//--------------------- .nv.shared._Z18tiled_xgemm_kernelPfS_S_iii --------------------------
	.section	.nv.shared._Z18tiled_xgemm_kernelPfS_S_iii,"aw",@nobits
	.sectionflags	@""
	.align	4
.nv.shared._Z18tiled_xgemm_kernelPfS_S_iii:
	.zero		9216


//--------------------- .nv.constant0._Z28tiled_xgemm_1d_coarse_kernelPfS_S_iii --------------------------
	.section	.nv.constant0._Z28tiled_xgemm_1d_coarse_kernelPfS_S_iii,"a",@progbits
	.sectionflags	@""
	.align	4
.nv.constant0._Z28tiled_xgemm_1d_coarse_kernelPfS_S_iii:
	.zero		932


//--------------------- .nv.constant0._Z18tiled_xgemm_kernelPfS_S_iii --------------------------
	.section	.nv.constant0._Z18tiled_xgemm_kernelPfS_S_iii,"a",@progbits
	.sectionflags	@""
	.align	4
.nv.constant0._Z18tiled_xgemm_kernelPfS_S_iii:
	.zero		932


//--------------------- .nv.constant0._Z18naive_xgemm_kernelPfS_S_iii --------------------------
	.section	.nv.constant0._Z18naive_xgemm_kernelPfS_S_iii,"a",@progbits
	.sectionflags	@""
	.align	4
.nv.constant0._Z18naive_xgemm_kernelPfS_S_iii:
	.zero		932


//--------------------- SYMBOLS --------------------------

	.type		.nv.reservedSmem.offset0,@object
	.size		.nv.reservedSmem.offset0,0x4
	.type		.nv.reservedSmem.cap,@object
	.size		.nv.reservedSmem.cap,0x4
